	.target	sm_90a

	.elftype	@"ET_EXEC"


//--------------------- .note.nv.tkinfo           --------------------------
	.section	.note.nv.tkinfo,"",@"SHT_NOTE"
	.sectionflags	@"SHF_NOTE_NV_TKINFO"
	.tkinfo
        /*0018*/ 	.word	0x00000002
        /*0030*/ 	.string	""
        /*0030*/ 	.string	"ptxas"
        /*0030*/ 	.string	"Cuda compilation tools, release 13.0, V13.0.88"
        /*0030*/ 	.string	"Build cuda_13.0.r13.0/compiler.36424714_0"
        /*0030*/ 	.string	"-arch sm_90a -m 64 "



//--------------------- .note.nv.cuinfo           --------------------------
	.section	.note.nv.cuinfo,"",@"SHT_NOTE"
	.sectionflags	@"SHF_NOTE_NV_CUINFO"
        /*0018*/ 	.short	0x0002
        /*001a*/ 	.short	0x005a
        /*001c*/ 	.short	0x0082
	.zero		2


//--------------------- .nv.info                  --------------------------
	.section	.nv.info,"",@"SHT_CUDA_INFO"
	.align	4


	//----- nvinfo : EIATTR_REGCOUNT
	.align		4
        /*0000*/ 	.byte	0x04, 0x2f
        /*0002*/ 	.short	(.L_12 - .L_11)
	.align		4
.L_11:
        /*0004*/ 	.word	index@(_ZN7cutlass13device_kernelINS_4gemm6kernel13GemmUniversalIN4cute5tupleIJiiiiEEENS1_10collective13CollectiveMmaINS1_37MainloopSm90TmaGmmaWarpSpecializedFP8ILi5ENS5_IJNS4_1CILi1EEENSA_ILi2EEESB_EEENS1_32KernelTmaWarpSpecializedPingpongEEENS5_IJNSA_ILi64EEESG_NSA_ILi32EEEEEENS_12float_e5m2_tENS5_IJlSB_lEEESJ_SK_NS4_8TiledMMAINS4_8MMA_AtomIJNS4_4SM904GMMA30MMA_64x64x32_F32E5M2E5M2_SS_TNILNSO_7ScaleInE1ELSQ_1EEEEEENS4_6LayoutINS5_IJSB_SB_SB_EEENS5_IJNSA_ILi0EEESV_SV_EEEEENS5_IJNS4_10UnderscoreESY_SY_EEEEENS4_23SM90_TMA_LOAD_MULTICASTENS4_14ComposedLayoutINS4_7SwizzleILi1ELi4ELi3EEENS4_18smem_ptr_flag_bitsILi8EEENST_INS5_IJNSA_ILi8EEESH_EEENS5_IJSH_SB_EEEEEEEvNS4_8identityENS4_13SM90_TMA_LOADES1B_vS1C_EENS_8epilogue10collective6detail29Sm90TmaWarpSpecializedAdapterINS1G_15DefaultEpilogueISJ_SK_SK_NS1F_6thread17LinearCombinationISJ_Li1EffLNS1K_9ScaleType4KindE0ELNS_15FloatRoundStyleE2ESJ_EENS1_15EpilogueDefaultEEEEEvvEEEEvNT_6ParamsE)
        /*0008*/ 	.word	0x000000a8


	//----- nvinfo : EIATTR_FRAME_SIZE
	.align		4
.L_12:
        /*000c*/ 	.byte	0x04, 0x11
        /*000e*/ 	.short	(.L_14 - .L_13)
	.align		4
.L_13:
        /*0010*/ 	.word	index@(_ZN7cutlass13device_kernelINS_4gemm6kernel13GemmUniversalIN4cute5tupleIJiiiiEEENS1_10collective13CollectiveMmaINS1_37MainloopSm90TmaGmmaWarpSpecializedFP8ILi5ENS5_IJNS4_1CILi1EEENSA_ILi2EEESB_EEENS1_32KernelTmaWarpSpecializedPingpongEEENS5_IJNSA_ILi64EEESG_NSA_ILi32EEEEEENS_12float_e5m2_tENS5_IJlSB_lEEESJ_SK_NS4_8TiledMMAINS4_8MMA_AtomIJNS4_4SM904GMMA30MMA_64x64x32_F32E5M2E5M2_SS_TNILNSO_7ScaleInE1ELSQ_1EEEEEENS4_6LayoutINS5_IJSB_SB_SB_EEENS5_IJNSA_ILi0EEESV_SV_EEEEENS5_IJNS4_10UnderscoreESY_SY_EEEEENS4_23SM90_TMA_LOAD_MULTICASTENS4_14ComposedLayoutINS4_7SwizzleILi1ELi4ELi3EEENS4_18smem_ptr_flag_bitsILi8EEENST_INS5_IJNSA_ILi8EEESH_EEENS5_IJSH_SB_EEEEEEEvNS4_8identityENS4_13SM90_TMA_LOADES1B_vS1C_EENS_8epilogue10collective6detail29Sm90TmaWarpSpecializedAdapterINS1G_15DefaultEpilogueISJ_SK_SK_NS1F_6thread17LinearCombinationISJ_Li1EffLNS1K_9ScaleType4KindE0ELNS_15FloatRoundStyleE2ESJ_EENS1_15EpilogueDefaultEEEEEvvEEEEvNT_6ParamsE)
        /*0014*/ 	.word	0x00000000


	//----- nvinfo : EIATTR_MIN_STACK_SIZE
	.align		4
.L_14:
        /*0018*/ 	.byte	0x04, 0x12
        /*001a*/ 	.short	(.L_16 - .L_15)
	.align		4
.L_15:
        /*001c*/ 	.word	index@(_ZN7cutlass13device_kernelINS_4gemm6kernel13GemmUniversalIN4cute5tupleIJiiiiEEENS1_10collective13CollectiveMmaINS1_37MainloopSm90TmaGmmaWarpSpecializedFP8ILi5ENS5_IJNS4_1CILi1EEENSA_ILi2EEESB_EEENS1_32KernelTmaWarpSpecializedPingpongEEENS5_IJNSA_ILi64EEESG_NSA_ILi32EEEEEENS_12float_e5m2_tENS5_IJlSB_lEEESJ_SK_NS4_8TiledMMAINS4_8MMA_AtomIJNS4_4SM904GMMA30MMA_64x64x32_F32E5M2E5M2_SS_TNILNSO_7ScaleInE1ELSQ_1EEEEEENS4_6LayoutINS5_IJSB_SB_SB_EEENS5_IJNSA_ILi0EEESV_SV_EEEEENS5_IJNS4_10UnderscoreESY_SY_EEEEENS4_23SM90_TMA_LOAD_MULTICASTENS4_14ComposedLayoutINS4_7SwizzleILi1ELi4ELi3EEENS4_18smem_ptr_flag_bitsILi8EEENST_INS5_IJNSA_ILi8EEESH_EEENS5_IJSH_SB_EEEEEEEvNS4_8identityENS4_13SM90_TMA_LOADES1B_vS1C_EENS_8epilogue10collective6detail29Sm90TmaWarpSpecializedAdapterINS1G_15DefaultEpilogueISJ_SK_SK_NS1F_6thread17LinearCombinationISJ_Li1EffLNS1K_9ScaleType4KindE0ELNS_15FloatRoundStyleE2ESJ_EENS1_15EpilogueDefaultEEEEEvvEEEEvNT_6ParamsE)
        /*0020*/ 	.word	0x00000000
.L_16:


//--------------------- .nv.compat                --------------------------
	.section	.nv.compat,"",@"SHT_CUDA_COMPAT_INFO"
	.align	4
        /*0000*/ 	.byte	0x02, 0x09, 0x01, 0x00, 0x02, 0x02, 0x04, 0x00, 0x02, 0x05, 0x05, 0x00, 0x03, 0x07, 0x01, 0x01
        /*0010*/ 	.byte	0x02, 0x03, 0x01, 0x00, 0x02, 0x06, 0x01, 0x00, 0x04, 0x0b, 0x08, 0x00, 0x00, 0x00, 0x00, 0x00
        /*0020*/ 	.byte	0x00, 0x00, 0x00, 0x00


//--------------------- .nv.info._ZN7cutlass13device_kernelINS_4gemm6kernel13GemmUniversalIN4cute5tupleIJiiiiEEENS1_10collective13CollectiveMmaINS1_37MainloopSm90TmaGmmaWarpSpecializedFP8ILi5ENS5_IJNS4_1CILi1EEENSA_ILi2EEESB_EEENS1_32KernelTmaWarpSpecializedPingpongEEENS5_IJNSA_ILi64EEESG_NSA_ILi32EEEEEENS_12float_e5m2_tENS5_IJlSB_lEEESJ_SK_NS4_8TiledMMAINS4_8MMA_AtomIJNS4_4SM904GMMA30MMA_64x64x32_F32E5M2E5M2_SS_TNILNSO_7ScaleInE1ELSQ_1EEEEEENS4_6LayoutINS5_IJSB_SB_SB_EEENS5_IJNSA_ILi0EEESV_SV_EEEEENS5_IJNS4_10UnderscoreESY_SY_EEEEENS4_23SM90_TMA_LOAD_MULTICASTENS4_14ComposedLayoutINS4_7SwizzleILi1ELi4ELi3EEENS4_18smem_ptr_flag_bitsILi8EEENST_INS5_IJNSA_ILi8EEESH_EEENS5_IJSH_SB_EEEEEEEvNS4_8identityENS4_13SM90_TMA_LOADES1B_vS1C_EENS_8epilogue10collective6detail29Sm90TmaWarpSpecializedAdapterINS1G_15DefaultEpilogueISJ_SK_SK_NS1F_6thread17LinearCombinationISJ_Li1EffLNS1K_9ScaleType4KindE0ELNS_15FloatRoundStyleE2ESJ_EENS1_15EpilogueDefaultEEEEEvvEEEEvNT_6ParamsE --------------------------
	.section	.nv.info._ZN7cutlass13device_kernelINS_4gemm6kernel13GemmUniversalIN4cute5tupleIJiiiiEEENS1_10collective13CollectiveMmaINS1_37MainloopSm90TmaGmmaWarpSpecializedFP8ILi5ENS5_IJNS4_1CILi1EEENSA_ILi2EEESB_EEENS1_32KernelTmaWarpSpecializedPingpongEEENS5_IJNSA_ILi64EEESG_NSA_ILi32EEEEEENS_12float_e5m2_tENS5_IJlSB_lEEESJ_SK_NS4_8TiledMMAINS4_8MMA_AtomIJNS4_4SM904GMMA30MMA_64x64x32_F32E5M2E5M2_SS_TNILNSO_7ScaleInE1ELSQ_1EEEEEENS4_6LayoutINS5_IJSB_SB_SB_EEENS5_IJNSA_ILi0EEESV_SV_EEEEENS5_IJNS4_10UnderscoreESY_SY_EEEEENS4_23SM90_TMA_LOAD_MULTICASTENS4_14ComposedLayoutINS4_7SwizzleILi1ELi4ELi3EEENS4_18smem_ptr_flag_bitsILi8EEENST_INS5_IJNSA_ILi8EEESH_EEENS5_IJSH_SB_EEEEEEEvNS4_8identityENS4_13SM90_TMA_LOADES1B_vS1C_EENS_8epilogue10collective6detail29Sm90TmaWarpSpecializedAdapterINS1G_15DefaultEpilogueISJ_SK_SK_NS1F_6thread17LinearCombinationISJ_Li1EffLNS1K_9ScaleType4KindE0ELNS_15FloatRoundStyleE2ESJ_EENS1_15EpilogueDefaultEEEEEvvEEEEvNT_6ParamsE,"",@"SHT_CUDA_INFO"
	.sectionflags	@""
	.align	4


	//----- nvinfo : EIATTR_CUDA_API_VERSION
	.align		4
        /*0000*/ 	.byte	0x04, 0x37
        /*0002*/ 	.short	(.L_18 - .L_17)
.L_17:
        /*0004*/ 	.word	0x00000082


	//----- nvinfo : EIATTR_KPARAM_INFO
	.align		4
.L_18:
        /*0008*/ 	.byte	0x04, 0x17
        /*000a*/ 	.short	(.L_20 - .L_19)
.L_19:
        /*000c*/ 	.word	0x00000000
        /*0010*/ 	.short	0x0000
        /*0012*/ 	.short	0x0070
        /*0014*/ 	.byte	0x00, 0xf0, 0x01, 0x10


	//----- nvinfo : EIATTR_SPARSE_MMA_MASK
	.align		4
.L_20:
        /*0018*/ 	.byte	0x03, 0x50
        /*001a*/ 	.short	0x0000


	//----- nvinfo : EIATTR_MAXREG_COUNT
	.align		4
        /*001c*/ 	.byte	0x03, 0x1b
        /*001e*/ 	.short	0x00a8


	//----- nvinfo : EIATTR_NUM_BARRIERS
	.align		4
        /*0020*/ 	.byte	0x02, 0x4c
        /*0022*/ 	.byte	0x01
	.zero		1


	//----- nvinfo : EIATTR_MERCURY_ISA_VERSION
	.align		4
        /*0024*/ 	.byte	0x03, 0x5f
        /*0026*/ 	.short	0x0101


	//----- nvinfo : EIATTR_INT_WARP_WIDE_INSTR_OFFSETS
	.align		4
        /*0028*/ 	.byte	0x04, 0x31
        /*002a*/ 	.short	(.L_22 - .L_21)


	//   ....[0]....
.L_21:
        /*002c*/ 	.word	0x000004f0


	//   ....[1]....
        /*0030*/ 	.word	0x00000530


	//   ....[2]....
        /*0034*/ 	.word	0x00000660


	//   ....[3]....
        /*0038*/ 	.word	0x00000690


	//   ....[4]....
        /*003c*/ 	.word	0x000006a0


	//   ....[5]....
        /*0040*/ 	.word	0x000006b0


	//   ....[6]....
        /*0044*/ 	.word	0x00000730


	//   ....[7]....
        /*0048*/ 	.word	0x00000780


	//   ....[8]....
        /*004c*/ 	.word	0x00002670


	//----- nvinfo : EIATTR_COOP_GROUP_MASK_REGIDS
	.align		4
.L_22:
        /*0050*/ 	.byte	0x04, 0x29
        /*0052*/ 	.short	(.L_24 - .L_23)


	//   ....[0]....
.L_23:
        /*0054*/ 	.word	0xffffffff


	//   ....[1]....
        /*0058*/ 	.word	0xffffffff


	//   ....[2]....
        /*005c*/ 	.word	0xffffffff


	//   ....[3]....
        /*0060*/ 	.word	0xffffffff


	//   ....[4]....
        /*0064*/ 	.word	0xffffffff


	//   ....[5]....
        /*0068*/ 	.word	0xffffffff


	//   ....[6]....
        /*006c*/ 	.word	0xffffffff


	//----- nvinfo : EIATTR_COOP_GROUP_INSTR_OFFSETS
	.align		4
.L_24:
        /*0070*/ 	.byte	0x04, 0x28
        /*0072*/ 	.short	(.L_26 - .L_25)


	//   ....[0]....
.L_25:
        /*0074*/ 	.word	0x00000060


	//   ....[1]....
        /*0078*/ 	.word	0x00000070


	//   ....[2]....
        /*007c*/ 	.word	0x00000130


	//   ....[3]....
        /*0080*/ 	.word	0x000002f0


	//   ....[4]....
        /*0084*/ 	.word	0x00000330


	//   ....[5]....
        /*0088*/ 	.word	0x000003b0


	//   ....[6]....
        /*008c*/ 	.word	0x000008f0


	//----- nvinfo : EIATTR_REG_RECONFIG
	.align		4
.L_26:
        /*0090*/ 	.byte	0x01, 0x54
	.zero		2


	//----- nvinfo : EIATTR_MBARRIER_INSTR_OFFSETS
	.align		4
        /*0094*/ 	.byte	0x04, 0x39
        /*0096*/ 	.short	(.L_28 - .L_27)


	//   ....[0]....
.L_27:
        /*0098*/ 	.word	0x00000240
        /*009c*/ 	.word	0x000000ff
        /*00a0*/ 	.word	0x00000000
        /*00a4*/ 	.short	0x0100
        /*00a6*/ 	.byte	0x08
	.zero		1


	//   ....[1]....
        /*00a8*/ 	.word	0x00000250
        /*00ac*/ 	.word	0x000000ff
        /*00b0*/ 	.word	0x00000028
        /*00b4*/ 	.short	0x0100
        /*00b6*/ 	.byte	0x08
	.zero		1


	//   ....[2]....
        /*00b8*/ 	.word	0x00000260
        /*00bc*/ 	.word	0x000000ff
        /*00c0*/ 	.word	0x00000008
        /*00c4*/ 	.short	0x0100
        /*00c6*/ 	.byte	0x08
	.zero		1


	//   ....[3]....
        /*00c8*/ 	.word	0x00000270
        /*00cc*/ 	.word	0x000000ff
        /*00d0*/ 	.word	0x00000030
        /*00d4*/ 	.short	0x0100
        /*00d6*/ 	.byte	0x08
	.zero		1


	//   ....[4]....
        /*00d8*/ 	.word	0x00000280
        /*00dc*/ 	.word	0x000000ff
        /*00e0*/ 	.word	0x00000010
        /*00e4*/ 	.short	0x0100
        /*00e6*/ 	.byte	0x08
	.zero		1


	//   ....[5]....
        /*00e8*/ 	.word	0x00000290
        /*00ec*/ 	.word	0x000000ff
        /*00f0*/ 	.word	0x00000038
        /*00f4*/ 	.short	0x0100
        /*00f6*/ 	.byte	0x08
	.zero		1


	//   ....[6]....
        /*00f8*/ 	.word	0x000002a0
        /*00fc*/ 	.word	0x000000ff
        /*0100*/ 	.word	0x00000018
        /*0104*/ 	.short	0x0100
        /*0106*/ 	.byte	0x08
	.zero		1


	//   ....[7]....
        /*0108*/ 	.word	0x000002b0
        /*010c*/ 	.word	0x000000ff
        /*0110*/ 	.word	0x00000040
        /*0114*/ 	.short	0x0100
        /*0116*/ 	.byte	0x08
	.zero		1


	//   ....[8]....
        /*0118*/ 	.word	0x000002c0
        /*011c*/ 	.word	0x000000ff
        /*0120*/ 	.word	0x00000020
        /*0124*/ 	.short	0x0100
        /*0126*/ 	.byte	0x08
	.zero		1


	//   ....[9]....
        /*0128*/ 	.word	0x000002d0
        /*012c*/ 	.word	0x000000ff
        /*0130*/ 	.word	0x00000048
        /*0134*/ 	.short	0x0100
        /*0136*/ 	.byte	0x08
	.zero		1


	//   ....[10]....
        /*0138*/ 	.word	0x000007b0
        /*013c*/ 	.word	0x000000ff
        /*0140*/ 	.word	0x00000080
        /*0144*/ 	.short	0x0100
        /*0146*/ 	.byte	0x08
	.zero		1


	//   ....[11]....
        /*0148*/ 	.word	0x00000840
        /*014c*/ 	.word	0x000000ff
        /*0150*/ 	.word	0x00000088
        /*0154*/ 	.short	0x0100
        /*0156*/ 	.byte	0x08
	.zero		1


	//   ....[12]....
        /*0158*/ 	.word	0x00000870
        /*015c*/ 	.word	0x000000ff
        /*0160*/ 	.word	0x00000060
        /*0164*/ 	.short	0x0100
        /*0166*/ 	.byte	0x09
	.zero		1


	//   ....[13]....
        /*0168*/ 	.word	0x00000880
        /*016c*/ 	.word	0x000000ff
        /*0170*/ 	.word	0x00000068
        /*0174*/ 	.short	0x0100
        /*0176*/ 	.byte	0x09
	.zero		1


	//   ....[14]....
        /*0178*/ 	.word	0x00000890
        /*017c*/ 	.word	0x000000ff
        /*0180*/ 	.word	0x00000070
        /*0184*/ 	.short	0x0100
        /*0186*/ 	.byte	0x09
	.zero		1


	//   ....[15]....
        /*0188*/ 	.word	0x000008a0
        /*018c*/ 	.word	0x000000ff
        /*0190*/ 	.word	0x00000078
        /*0194*/ 	.short	0x0100
        /*0196*/ 	.byte	0x09
	.zero		1


	//   ....[16]....
        /*0198*/ 	.word	0x00001680
        /*019c*/ 	.word	0x000000ff
        /*01a0*/ 	.word	0xfffffff8
        /*01a4*/ 	.short	0x010a
        /*01a6*/ 	.byte	0x0f
	.zero		1


	//   ....[17]....
        /*01a8*/ 	.word	0x00001960
        /*01ac*/ 	.word	0x000000ff
        /*01b0*/ 	.word	0x00000000
        /*01b4*/ 	.short	0x010a
        /*01b6*/ 	.byte	0x06
	.zero		1


	//   ....[18]....
        /*01b8*/ 	.word	0x000019a0
        /*01bc*/ 	.word	0x000000ff
        /*01c0*/ 	.word	0x00000000
        /*01c4*/ 	.short	0x010a
        /*01c6*/ 	.byte	0x06
	.zero		1


	//   ....[19]....
        /*01c8*/ 	.word	0x00001ed0
        /*01cc*/ 	.word	0x000000ff
        /*01d0*/ 	.word	0x00000000
        /*01d4*/ 	.short	0x010a
        /*01d6*/ 	.byte	0x09
	.zero		1


	//   ....[20]....
        /*01d8*/ 	.word	0x00001f10
        /*01dc*/ 	.word	0x000000ff
        /*01e0*/ 	.word	0x00000000
        /*01e4*/ 	.short	0x010a
        /*01e6*/ 	.byte	0x09
	.zero		1


	//   ....[21]....
        /*01e8*/ 	.word	0x000022a0
        /*01ec*/ 	.word	0x00000013
        /*01f0*/ 	.word	0x00000000
        /*01f4*/ 	.short	0x0101
        /*01f6*/ 	.byte	0x3f
	.zero		1


	//   ....[22]....
        /*01f8*/ 	.word	0x00002610
        /*01fc*/ 	.word	0x0000000f
        /*0200*/ 	.word	0x00000000
        /*0204*/ 	.short	0x0101
        /*0206*/ 	.byte	0x17
	.zero		1


	//   ....[23]....
        /*0208*/ 	.word	0x00002720
        /*020c*/ 	.word	0x0000000f
        /*0210*/ 	.word	0x00000000
        /*0214*/ 	.short	0x0101
        /*0216*/ 	.byte	0x3f
	.zero		1


	//   ....[24]....
        /*0218*/ 	.word	0x000027d0
        /*021c*/ 	.word	0x000000ff
        /*0220*/ 	.word	0x00000008
        /*0224*/ 	.short	0x010a
        /*0226*/ 	.byte	0x0f
	.zero		1


	//   ....[25]....
        /*0228*/ 	.word	0x00005030
        /*022c*/ 	.word	0x00000004
        /*0230*/ 	.word	0x00000000
        /*0234*/ 	.short	0x0101
        /*0236*/ 	.byte	0x17
	.zero		1


	//   ....[26]....
        /*0238*/ 	.word	0x00005950
        /*023c*/ 	.word	0x00000013
        /*0240*/ 	.word	0x00000028
        /*0244*/ 	.short	0x010a
        /*0246*/ 	.byte	0x3f
	.zero		1


	//   ....[27]....
        /*0248*/ 	.word	0x00005cd0
        /*024c*/ 	.word	0x0000000a
        /*0250*/ 	.word	0x00000088
        /*0254*/ 	.short	0x0101
        /*0256*/ 	.byte	0x3f
	.zero		1


	//   ....[28]....
        /*0258*/ 	.word	0x00006430
        /*025c*/ 	.word	0x00000005
        /*0260*/ 	.word	0x00000000
        /*0264*/ 	.short	0x010a
        /*0266*/ 	.byte	0x3f
	.zero		1


	//   ....[29]....
        /*0268*/ 	.word	0x000064b0
        /*026c*/ 	.word	0x00000007
        /*0270*/ 	.word	0x00000000
        /*0274*/ 	.short	0x010a
        /*0276*/ 	.byte	0x3f
	.zero		1


	//   ....[30]....
        /*0278*/ 	.word	0x00006540
        /*027c*/ 	.word	0x00000008
        /*0280*/ 	.word	0x00000000
        /*0284*/ 	.short	0x010a
        /*0286*/ 	.byte	0x3f
	.zero		1


	//   ....[31]....
        /*0288*/ 	.word	0x000065d0
        /*028c*/ 	.word	0x0000000b
        /*0290*/ 	.word	0x00000000
        /*0294*/ 	.short	0x010a
        /*0296*/ 	.byte	0x3f
	.zero		1


	//   ....[32]....
        /*0298*/ 	.word	0x00006660
        /*029c*/ 	.word	0x00000003
        /*02a0*/ 	.word	0x00000000
        /*02a4*/ 	.short	0x010a
        /*02a6*/ 	.byte	0x3f
	.zero		1


	//   ....[33]....
        /*02a8*/ 	.word	0x000066d0
        /*02ac*/ 	.word	0x0000000f
        /*02b0*/ 	.word	0xfffffff8
        /*02b4*/ 	.short	0x010a
        /*02b6*/ 	.byte	0x3f
	.zero		1


	//   ....[34]....
        /*02b8*/ 	.word	0x00006730
        /*02bc*/ 	.word	0x0000000f
        /*02c0*/ 	.word	0x00000000
        /*02c4*/ 	.short	0x010a
        /*02c6*/ 	.byte	0x3f
	.zero		1


	//   ....[35]....
        /*02c8*/ 	.word	0x00006790
        /*02cc*/ 	.word	0x00000013
        /*02d0*/ 	.word	0x00000000
        /*02d4*/ 	.short	0x010a
        /*02d6*/ 	.byte	0x3f
	.zero		1


	//   ....[36]....
        /*02d8*/ 	.word	0x000067f0
        /*02dc*/ 	.word	0x0000000f
        /*02e0*/ 	.word	0x00000008
        /*02e4*/ 	.short	0x010a
        /*02e6*/ 	.byte	0x3f
	.zero		1


	//   ....[37]....
        /*02e8*/ 	.word	0x000068c0
        /*02ec*/ 	.word	0x00000013
        /*02f0*/ 	.word	0x00000028
        /*02f4*/ 	.short	0x010a
        /*02f6*/ 	.byte	0x3f
	.zero		1


	//   ....[38]....
        /*02f8*/ 	.word	0x000069a0
        /*02fc*/ 	.word	0x00000005
        /*0300*/ 	.word	0x00000000
        /*0304*/ 	.short	0x010a
        /*0306*/ 	.byte	0x3f
	.zero		1


	//   ....[39]....
        /*0308*/ 	.word	0x000069f0
        /*030c*/ 	.word	0x00000007
        /*0310*/ 	.word	0x00000000
        /*0314*/ 	.short	0x010a
        /*0316*/ 	.byte	0x3f
	.zero		1


	//   ....[40]....
        /*0318*/ 	.word	0x00006a40
        /*031c*/ 	.word	0x00000008
        /*0320*/ 	.word	0x00000000
        /*0324*/ 	.short	0x010a
        /*0326*/ 	.byte	0x3f
	.zero		1


	//   ....[41]....
        /*0328*/ 	.word	0x00006a90
        /*032c*/ 	.word	0x0000000b
        /*0330*/ 	.word	0x00000000
        /*0334*/ 	.short	0x010a
        /*0336*/ 	.byte	0x3f
	.zero		1


	//----- nvinfo : EIATTR_NUM_MBARRIERS
	.align		4
.L_28:
        /*0338*/ 	.byte	0x03, 0x38
        /*033a*/ 	.short	0x0010


	//----- nvinfo : EIATTR_EXIT_INSTR_OFFSETS
	.align		4
        /*033c*/ 	.byte	0x04, 0x1c
        /*033e*/ 	.short	(.L_30 - .L_29)


	//   ....[0]....
.L_29:
        /*0340*/ 	.word	0x00001340


	//   ....[1]....
        /*0344*/ 	.word	0x000013a0


	//   ....[2]....
        /*0348*/ 	.word	0x00005640


	//   ....[3]....
        /*034c*/ 	.word	0x00005670


	//   ....[4]....
        /*0350*/ 	.word	0x000066b0


	//----- nvinfo : EIATTR_MAX_THREADS
	.align		4
.L_30:
        /*0354*/ 	.byte	0x04, 0x05
        /*0356*/ 	.short	(.L_32 - .L_31)
.L_31:
        /*0358*/ 	.word	0x00000180
        /*035c*/ 	.word	0x00000001
        /*0360*/ 	.word	0x00000001


	//----- nvinfo : EIATTR_CRS_STACK_SIZE
	.align		4
.L_32:
        /*0364*/ 	.byte	0x04, 0x1e
        /*0366*/ 	.short	(.L_34 - .L_33)
.L_33:
        /*0368*/ 	.word	0x00000000


	//----- nvinfo : EIATTR_CBANK_PARAM_SIZE
	.align		4
.L_34:
        /*036c*/ 	.byte	0x03, 0x19
        /*036e*/ 	.short	0x0470


	//----- nvinfo : EIATTR_PARAM_CBANK
	.align		4
        /*0370*/ 	.byte	0x04, 0x0a
        /*0372*/ 	.short	(.L_36 - .L_35)
	.align		4
.L_35:
        /*0374*/ 	.word	index@(.nv.constant0._ZN7cutlass13device_kernelINS_4gemm6kernel13GemmUniversalIN4cute5tupleIJiiiiEEENS1_10collective13CollectiveMmaINS1_37MainloopSm90TmaGmmaWarpSpecializedFP8ILi5ENS5_IJNS4_1CILi1EEENSA_ILi2EEESB_EEENS1_32KernelTmaWarpSpecializedPingpongEEENS5_IJNSA_ILi64EEESG_NSA_ILi32EEEEEENS_12float_e5m2_tENS5_IJlSB_lEEESJ_SK_NS4_8TiledMMAINS4_8MMA_AtomIJNS4_4SM904GMMA30MMA_64x64x32_F32E5M2E5M2_SS_TNILNSO_7ScaleInE1ELSQ_1EEEEEENS4_6LayoutINS5_IJSB_SB_SB_EEENS5_IJNSA_ILi0EEESV_SV_EEEEENS5_IJNS4_10UnderscoreESY_SY_EEEEENS4_23SM90_TMA_LOAD_MULTICASTENS4_14ComposedLayoutINS4_7SwizzleILi1ELi4ELi3EEENS4_18smem_ptr_flag_bitsILi8EEENST_INS5_IJNSA_ILi8EEESH_EEENS5_IJSH_SB_EEEEEEEvNS4_8identityENS4_13SM90_TMA_LOADES1B_vS1C_EENS_8epilogue10collective6detail29Sm90TmaWarpSpecializedAdapterINS1G_15DefaultEpilogueISJ_SK_SK_NS1F_6thread17LinearCombinationISJ_Li1EffLNS1K_9ScaleType4KindE0ELNS_15FloatRoundStyleE2ESJ_EENS1_15EpilogueDefaultEEEEEvvEEEEvNT_6ParamsE)
        /*0378*/ 	.short	0x0210
        /*037a*/ 	.short	0x0470


	//----- nvinfo : EIATTR_SW_WAR
	.align		4
.L_36:
        /*037c*/ 	.byte	0x04, 0x36
        /*037e*/ 	.short	(.L_38 - .L_37)
.L_37:
        /*0380*/ 	.word	0x00000008
.L_38:


//--------------------- .nv.callgraph             --------------------------
	.section	.nv.callgraph,"",@"SHT_CUDA_CALLGRAPH"
	.align	4
	.sectionentsize	8
	.align		4
        /*0000*/ 	.word	0x00000000
	.align		4
        /*0004*/ 	.word	0xffffffff
	.align		4
        /*0008*/ 	.word	0x00000000
	.align		4
        /*000c*/ 	.word	0xfffffffe
	.align		4
        /*0010*/ 	.word	0x00000000
	.align		4
        /*0014*/ 	.word	0xfffffffd
	.align		4
        /*0018*/ 	.word	0x00000000
	.align		4
        /*001c*/ 	.word	0xfffffffc


//--------------------- .nv.constant4             --------------------------
	.section	.nv.constant4,"a",@progbits
	.align	8
	.align		8
.nv.constant4:
        /*0000*/ 	.dword	_ZN39_INTERNAL_8ab05f03_4_k_cu_1e068426_47794cuda3std3__45__cpo5beginE
	.align		8
        /*0008*/ 	.dword	_ZN39_INTERNAL_8ab05f03_4_k_cu_1e068426_47794cuda3std3__45__cpo3endE
	.align		8
        /*0010*/ 	.dword	_ZN39_INTERNAL_8ab05f03_4_k_cu_1e068426_47794cuda3std3__45__cpo6cbeginE
	.align		8
        /*0018*/ 	.dword	_ZN39_INTERNAL_8ab05f03_4_k_cu_1e068426_47794cuda3std3__45__cpo4cendE
	.align		8
        /*0020*/ 	.dword	_ZN39_INTERNAL_8ab05f03_4_k_cu_1e068426_47794cuda3std3__441_GLOBAL__N__8ab05f03_4_k_cu_1e068426_47796ignoreE
	.align		8
        /*0028*/ 	.dword	_ZN39_INTERNAL_8ab05f03_4_k_cu_1e068426_47794cuda3std3__419piecewise_constructE
	.align		8
        /*0030*/ 	.dword	_ZN39_INTERNAL_8ab05f03_4_k_cu_1e068426_47794cuda3std3__48in_placeE
	.align		8
        /*0038*/ 	.dword	_ZN39_INTERNAL_8ab05f03_4_k_cu_1e068426_47794cuda3std6ranges3__45__cpo4swapE
	.align		8
        /*0040*/ 	.dword	_ZN39_INTERNAL_8ab05f03_4_k_cu_1e068426_47794cuda3std6ranges3__45__cpo9iter_moveE
	.align		8
        /*0048*/ 	.dword	_ZN39_INTERNAL_8ab05f03_4_k_cu_1e068426_47794cute7productE
	.align		8
        /*0050*/ 	.dword	_ZN39_INTERNAL_8ab05f03_4_k_cu_1e068426_47794cute1_E


//--------------------- .text._ZN7cutlass13device_kernelINS_4gemm6kernel13GemmUniversalIN4cute5tupleIJiiiiEEENS1_10collective13CollectiveMmaINS1_37MainloopSm90TmaGmmaWarpSpecializedFP8ILi5ENS5_IJNS4_1CILi1EEENSA_ILi2EEESB_EEENS1_32KernelTmaWarpSpecializedPingpongEEENS5_IJNSA_ILi64EEESG_NSA_ILi32EEEEEENS_12float_e5m2_tENS5_IJlSB_lEEESJ_SK_NS4_8TiledMMAINS4_8MMA_AtomIJNS4_4SM904GMMA30MMA_64x64x32_F32E5M2E5M2_SS_TNILNSO_7ScaleInE1ELSQ_1EEEEEENS4_6LayoutINS5_IJSB_SB_SB_EEENS5_IJNSA_ILi0EEESV_SV_EEEEENS5_IJNS4_10UnderscoreESY_SY_EEEEENS4_23SM90_TMA_LOAD_MULTICASTENS4_14ComposedLayoutINS4_7SwizzleILi1ELi4ELi3EEENS4_18smem_ptr_flag_bitsILi8EEENST_INS5_IJNSA_ILi8EEESH_EEENS5_IJSH_SB_EEEEEEEvNS4_8identityENS4_13SM90_TMA_LOADES1B_vS1C_EENS_8epilogue10collective6detail29Sm90TmaWarpSpecializedAdapterINS1G_15DefaultEpilogueISJ_SK_SK_NS1F_6thread17LinearCombinationISJ_Li1EffLNS1K_9ScaleType4KindE0ELNS_15FloatRoundStyleE2ESJ_EENS1_15EpilogueDefaultEEEEEvvEEEEvNT_6ParamsE --------------------------
	.section	.text._ZN7cutlass13device_kernelINS_4gemm6kernel13GemmUniversalIN4cute5tupleIJiiiiEEENS1_10collective13CollectiveMmaINS1_37MainloopSm90TmaGmmaWarpSpecializedFP8ILi5ENS5_IJNS4_1CILi1EEENSA_ILi2EEESB_EEENS1_32KernelTmaWarpSpecializedPingpongEEENS5_IJNSA_ILi64EEESG_NSA_ILi32EEEEEENS_12float_e5m2_tENS5_IJlSB_lEEESJ_SK_NS4_8TiledMMAINS4_8MMA_AtomIJNS4_4SM904GMMA30MMA_64x64x32_F32E5M2E5M2_SS_TNILNSO_7ScaleInE1ELSQ_1EEEEEENS4_6LayoutINS5_IJSB_SB_SB_EEENS5_IJNSA_ILi0EEESV_SV_EEEEENS5_IJNS4_10UnderscoreESY_SY_EEEEENS4_23SM90_TMA_LOAD_MULTICASTENS4_14ComposedLayoutINS4_7SwizzleILi1ELi4ELi3EEENS4_18smem_ptr_flag_bitsILi8EEENST_INS5_IJNSA_ILi8EEESH_EEENS5_IJSH_SB_EEEEEEEvNS4_8identityENS4_13SM90_TMA_LOADES1B_vS1C_EENS_8epilogue10collective6detail29Sm90TmaWarpSpecializedAdapterINS1G_15DefaultEpilogueISJ_SK_SK_NS1F_6thread17LinearCombinationISJ_Li1EffLNS1K_9ScaleType4KindE0ELNS_15FloatRoundStyleE2ESJ_EENS1_15EpilogueDefaultEEEEEvvEEEEvNT_6ParamsE,"ax",@progbits
	.align	128
.text._ZN7cutlass13device_kernelINS_4gemm6kernel13GemmUniversalIN4cute5tupleIJiiiiEEENS1_10collective13CollectiveMmaINS1_37MainloopSm90TmaGmmaWarpSpecializedFP8ILi5ENS5_IJNS4_1CILi1EEENSA_ILi2EEESB_EEENS1_32KernelTmaWarpSpecializedPingpongEEENS5_IJNSA_ILi64EEESG_NSA_ILi32EEEEEENS_12float_e5m2_tENS5_IJlSB_lEEESJ_SK_NS4_8TiledMMAINS4_8MMA_AtomIJNS4_4SM904GMMA30MMA_64x64x32_F32E5M2E5M2_SS_TNILNSO_7ScaleInE1ELSQ_1EEEEEENS4_6LayoutINS5_IJSB_SB_SB_EEENS5_IJNSA_ILi0EEESV_SV_EEEEENS5_IJNS4_10UnderscoreESY_SY_EEEEENS4_23SM90_TMA_LOAD_MULTICASTENS4_14ComposedLayoutINS4_7SwizzleILi1ELi4ELi3EEENS4_18smem_ptr_flag_bitsILi8EEENST_INS5_IJNSA_ILi8EEESH_EEENS5_IJSH_SB_EEEEEEEvNS4_8identityENS4_13SM90_TMA_LOADES1B_vS1C_EENS_8epilogue10collective6detail29Sm90TmaWarpSpecializedAdapterINS1G_15DefaultEpilogueISJ_SK_SK_NS1F_6thread17LinearCombinationISJ_Li1EffLNS1K_9ScaleType4KindE0ELNS_15FloatRoundStyleE2ESJ_EENS1_15EpilogueDefaultEEEEEvvEEEEvNT_6ParamsE:
        .type           _ZN7cutlass13device_kernelINS_4gemm6kernel13GemmUniversalIN4cute5tupleIJiiiiEEENS1_10collective13CollectiveMmaINS1_37MainloopSm90TmaGmmaWarpSpecializedFP8ILi5ENS5_IJNS4_1CILi1EEENSA_ILi2EEESB_EEENS1_32KernelTmaWarpSpecializedPingpongEEENS5_IJNSA_ILi64EEESG_NSA_ILi32EEEEEENS_12float_e5m2_tENS5_IJlSB_lEEESJ_SK_NS4_8TiledMMAINS4_8MMA_AtomIJNS4_4SM904GMMA30MMA_64x64x32_F32E5M2E5M2_SS_TNILNSO_7ScaleInE1ELSQ_1EEEEEENS4_6LayoutINS5_IJSB_SB_SB_EEENS5_IJNSA_ILi0EEESV_SV_EEEEENS5_IJNS4_10UnderscoreESY_SY_EEEEENS4_23SM90_TMA_LOAD_MULTICASTENS4_14ComposedLayoutINS4_7SwizzleILi1ELi4ELi3EEENS4_18smem_ptr_flag_bitsILi8EEENST_INS5_IJNSA_ILi8EEESH_EEENS5_IJSH_SB_EEEEEEEvNS4_8identityENS4_13SM90_TMA_LOADES1B_vS1C_EENS_8epilogue10collective6detail29Sm90TmaWarpSpecializedAdapterINS1G_15DefaultEpilogueISJ_SK_SK_NS1F_6thread17LinearCombinationISJ_Li1EffLNS1K_9ScaleType4KindE0ELNS_15FloatRoundStyleE2ESJ_EENS1_15EpilogueDefaultEEEEEvvEEEEvNT_6ParamsE,@function
        .size           _ZN7cutlass13device_kernelINS_4gemm6kernel13GemmUniversalIN4cute5tupleIJiiiiEEENS1_10collective13CollectiveMmaINS1_37MainloopSm90TmaGmmaWarpSpecializedFP8ILi5ENS5_IJNS4_1CILi1EEENSA_ILi2EEESB_EEENS1_32KernelTmaWarpSpecializedPingpongEEENS5_IJNSA_ILi64EEESG_NSA_ILi32EEEEEENS_12float_e5m2_tENS5_IJlSB_lEEESJ_SK_NS4_8TiledMMAINS4_8MMA_AtomIJNS4_4SM904GMMA30MMA_64x64x32_F32E5M2E5M2_SS_TNILNSO_7ScaleInE1ELSQ_1EEEEEENS4_6LayoutINS5_IJSB_SB_SB_EEENS5_IJNSA_ILi0EEESV_SV_EEEEENS5_IJNS4_10UnderscoreESY_SY_EEEEENS4_23SM90_TMA_LOAD_MULTICASTENS4_14ComposedLayoutINS4_7SwizzleILi1ELi4ELi3EEENS4_18smem_ptr_flag_bitsILi8EEENST_INS5_IJNSA_ILi8EEESH_EEENS5_IJSH_SB_EEEEEEEvNS4_8identityENS4_13SM90_TMA_LOADES1B_vS1C_EENS_8epilogue10collective6detail29Sm90TmaWarpSpecializedAdapterINS1G_15DefaultEpilogueISJ_SK_SK_NS1F_6thread17LinearCombinationISJ_Li1EffLNS1K_9ScaleType4KindE0ELNS_15FloatRoundStyleE2ESJ_EENS1_15EpilogueDefaultEEEEEvvEEEEvNT_6ParamsE,(.L_x_146 - _ZN7cutlass13device_kernelINS_4gemm6kernel13GemmUniversalIN4cute5tupleIJiiiiEEENS1_10collective13CollectiveMmaINS1_37MainloopSm90TmaGmmaWarpSpecializedFP8ILi5ENS5_IJNS4_1CILi1EEENSA_ILi2EEESB_EEENS1_32KernelTmaWarpSpecializedPingpongEEENS5_IJNSA_ILi64EEESG_NSA_ILi32EEEEEENS_12float_e5m2_tENS5_IJlSB_lEEESJ_SK_NS4_8TiledMMAINS4_8MMA_AtomIJNS4_4SM904GMMA30MMA_64x64x32_F32E5M2E5M2_SS_TNILNSO_7ScaleInE1ELSQ_1EEEEEENS4_6LayoutINS5_IJSB_SB_SB_EEENS5_IJNSA_ILi0EEESV_SV_EEEEENS5_IJNS4_10UnderscoreESY_SY_EEEEENS4_23SM90_TMA_LOAD_MULTICASTENS4_14ComposedLayoutINS4_7SwizzleILi1ELi4ELi3EEENS4_18smem_ptr_flag_bitsILi8EEENST_INS5_IJNSA_ILi8EEESH_EEENS5_IJSH_SB_EEEEEEEvNS4_8identityENS4_13SM90_TMA_LOADES1B_vS1C_EENS_8epilogue10collective6detail29Sm90TmaWarpSpecializedAdapterINS1G_15DefaultEpilogueISJ_SK_SK_NS1F_6thread17LinearCombinationISJ_Li1EffLNS1K_9ScaleType4KindE0ELNS_15FloatRoundStyleE2ESJ_EENS1_15EpilogueDefaultEEEEEvvEEEEvNT_6ParamsE)
        .other          _ZN7cutlass13device_kernelINS_4gemm6kernel13GemmUniversalIN4cute5tupleIJiiiiEEENS1_10collective13CollectiveMmaINS1_37MainloopSm90TmaGmmaWarpSpecializedFP8ILi5ENS5_IJNS4_1CILi1EEENSA_ILi2EEESB_EEENS1_32KernelTmaWarpSpecializedPingpongEEENS5_IJNSA_ILi64EEESG_NSA_ILi32EEEEEENS_12float_e5m2_tENS5_IJlSB_lEEESJ_SK_NS4_8TiledMMAINS4_8MMA_AtomIJNS4_4SM904GMMA30MMA_64x64x32_F32E5M2E5M2_SS_TNILNSO_7ScaleInE1ELSQ_1EEEEEENS4_6LayoutINS5_IJSB_SB_SB_EEENS5_IJNSA_ILi0EEESV_SV_EEEEENS5_IJNS4_10UnderscoreESY_SY_EEEEENS4_23SM90_TMA_LOAD_MULTICASTENS4_14ComposedLayoutINS4_7SwizzleILi1ELi4ELi3EEENS4_18smem_ptr_flag_bitsILi8EEENST_INS5_IJNSA_ILi8EEESH_EEENS5_IJSH_SB_EEEEEEEvNS4_8identityENS4_13SM90_TMA_LOADES1B_vS1C_EENS_8epilogue10collective6detail29Sm90TmaWarpSpecializedAdapterINS1G_15DefaultEpilogueISJ_SK_SK_NS1F_6thread17LinearCombinationISJ_Li1EffLNS1K_9ScaleType4KindE0ELNS_15FloatRoundStyleE2ESJ_EENS1_15EpilogueDefaultEEEEEvvEEEEvNT_6ParamsE,@"STO_CUDA_ENTRY STV_DEFAULT"
_ZN7cutlass13device_kernelINS_4gemm6kernel13GemmUniversalIN4cute5tupleIJiiiiEEENS1_10collective13CollectiveMmaINS1_37MainloopSm90TmaGmmaWarpSpecializedFP8ILi5ENS5_IJNS4_1CILi1EEENSA_ILi2EEESB_EEENS1_32KernelTmaWarpSpecializedPingpongEEENS5_IJNSA_ILi64EEESG_NSA_ILi32EEEEEENS_12float_e5m2_tENS5_IJlSB_lEEESJ_SK_NS4_8TiledMMAINS4_8MMA_AtomIJNS4_4SM904GMMA30MMA_64x64x32_F32E5M2E5M2_SS_TNILNSO_7ScaleInE1ELSQ_1EEEEEENS4_6LayoutINS5_IJSB_SB_SB_EEENS5_IJNSA_ILi0EEESV_SV_EEEEENS5_IJNS4_10UnderscoreESY_SY_EEEEENS4_23SM90_TMA_LOAD_MULTICASTENS4_14ComposedLayoutINS4_7SwizzleILi1ELi4ELi3EEENS4_18smem_ptr_flag_bitsILi8EEENST_INS5_IJNSA_ILi8EEESH_EEENS5_IJSH_SB_EEEEEEEvNS4_8identityENS4_13SM90_TMA_LOADES1B_vS1C_EENS_8epilogue10collective6detail29Sm90TmaWarpSpecializedAdapterINS1G_15DefaultEpilogueISJ_SK_SK_NS1F_6thread17LinearCombinationISJ_Li1EffLNS1K_9ScaleType4KindE0ELNS_15FloatRoundStyleE2ESJ_EENS1_15EpilogueDefaultEEEEEvvEEEEvNT_6ParamsE:
[----:B------:R-:W-:Y:S01]  /*0000*/  LDC R1, c[0x0][0x28] ;  /* 0x00000a00ff017b82 */ /* 0x000fe20000000800 */
[----:B------:R-:W0:Y:S01]  /*0010*/  S2R R11, SR_TID.X ;  /* 0x00000000000b7919 */ /* 0x000e220000002100 */
[----:B------:R-:W-:Y:S01]  /*0020*/  ELECT P0, URZ, PT ;  /* 0x00000000003f782f */ /* 0x000fe20003800000 */
[----:B------:R-:W-:Y:S01]  /*0030*/  BSSY B0, `(.L_x_0) ;  /* 0x000000f000007945 */ /* 0x000fe20003800000 */
[--C-:B0-----:R-:W-:Y:S02]  /*0040*/  SHF.R.U32.HI R0, RZ, 0x5, R11.reuse ;  /* 0x00000005ff007819 */ /* 0x101fe4000001160b */
[----:B------:R-:W-:-:S03]  /*0050*/  SHF.R.U32.HI R5, RZ, 0x7, R11 ;  /* 0x00000007ff057819 */ /* 0x000fc6000001160b */
[----:B------:R-:W0:Y:S04]  /*0060*/  SHFL.IDX PT, R2, R0, RZ, 0x1f ;  /* 0x00001fff00027589 */ /* 0x000e2800000e0000 */
[----:B------:R1:W2:Y:S01]  /*0070*/  SHFL.IDX PT, R6, R5, RZ, 0x1f ;  /* 0x00001fff05067589 */ /* 0x0002a200000e0000 */
[----:B0-----:R-:W-:-:S13]  /*0080*/  ISETP.NE.OR P0, PT, R2, RZ, !P0 ;  /* 0x000000ff0200720c */ /* 0x001fda0004705670 */
[----:B-12---:R-:W-:Y:S05]  /*0090*/  @P0 BRA `(.L_x_1) ;  /* 0x0000000000200947 */ /* 0x006fea0003800000 */
[----:B------:R-:W-:Y:S02]  /*00a0*/  ULDC.64 UR4, c[0x0][0x198] ;  /* 0x0000660000047ab9 */ /* 0x000fe40000000a00 */
[----:B------:R-:W-:Y:S02]  /*00b0*/  UIADD3 UR6, UP0, UR4, 0xf0, URZ ;  /* 0x000000f004067890 */ /* 0x000fe4000ff1e03f */
[----:B------:R-:W-:Y:S02]  /*00c0*/  UIADD3 UR4, UP1, UR4, 0x1f0, URZ ;  /* 0x000001f004047890 */ /* 0x000fe4000ff3e03f */
[----:B------:R-:W-:Y:S02]  /*00d0*/  UIADD3.X UR7, URZ, UR5, URZ, UP0, !UPT ;  /* 0x000000053f077290 */ /* 0x000fe400087fe43f */
[----:B------:R-:W-:-:S07]  /*00e0*/  UIADD3.X UR5, URZ, UR5, URZ, UP1, !UPT ;  /* 0x000000053f057290 */ /* 0x000fce0008ffe43f */
[----:B------:R0:W-:Y:S02]  /*00f0*/  UTMACCTL.PF [UR6] ;  /* 0x00000000060079b9 */ /* 0x0001e40008040000 */
[----:B------:R0:W-:Y:S02]  /*0100*/  UTMACCTL.PF [UR4] ;  /* 0x00000000040079b9 */ /* 0x0001e40008040000 */
[----:B0-----:R-:W-:Y:S01]  /*0110*/  NOP ;  /* 0x0000000000007918 */ /* 0x001fe20000000000 */
.L_x_1:
[----:B------:R-:W-:Y:S05]  /*0120*/  BSYNC B0 ;  /* 0x0000000000007941 */ /* 0x000fea0003800000 */
.L_x_0:
[----:B------:R-:W0:Y:S01]  /*0130*/  SHFL.IDX PT, R7, R0, RZ, 0x1f ;  /* 0x00001fff00077589 */ /* 0x000e2200000e0000 */
[----:B------:R-:W-:Y:S02]  /*0140*/  SHF.R.S32.HI R4, RZ, 0x1f, R11 ;  /* 0x0000001fff047819 */ /* 0x000fe4000001140b */
[----:B0-----:R-:W-:-:S13]  /*0150*/  ISETP.NE.AND P0, PT, R7, RZ, PT ;  /* 0x000000ff0700720c */ /* 0x001fda0003f05270 */
[----:B------:R-:W-:Y:S05]  /*0160*/  @P0 BRA `(.L_x_2) ;  /* 0x0000000000600947 */ /* 0x000fea0003800000 */
[----:B------:R-:W0:Y:S01]  /*0170*/  S2UR UR8, SR_CgaCtaId ;  /* 0x00000000000879c3 */ /* 0x000e220000008800 */
[----:B------:R-:W-:Y:S01]  /*0180*/  UMOV UR4, 0x400 ;  /* 0x0000040000047882 */ /* 0x000fe20000000000 */
[----:B------:R-:W-:Y:S01]  /*0190*/  UMOV UR5, 0x1 ;  /* 0x0000000100057882 */ /* 0x000fe20000000000 */
[----:B------:R-:W-:Y:S01]  /*01a0*/  UMOV UR6, 0x2 ;  /* 0x0000000200067882 */ /* 0x000fe20000000000 */
[----:B------:R-:W-:Y:S01]  /*01b0*/  ELECT P0, URZ, PT ;  /* 0x00000000003f782f */ /* 0x000fe20003800000 */
[----:B------:R-:W-:-:S04]  /*01c0*/  UIADD3 UR6, -UR6, 0x100000, URZ ;  /* 0x0010000006067890 */ /* 0x000fc8000fffe13f */
[----:B------:R-:W-:Y:S02]  /*01d0*/  USHF.L.U32 UR7, UR6, 0xb, URZ ;  /* 0x0000000b06077899 */ /* 0x000fe4000800063f */
[----:B------:R-:W-:Y:S02]  /*01e0*/  USHF.L.U32 UR6, UR6, 0x1, URZ ;  /* 0x0000000106067899 */ /* 0x000fe4000800063f */
[----:B0-----:R-:W-:Y:S02]  /*01f0*/  ULEA UR8, UR8, UR4, 0x18 ;  /* 0x0000000408087291 */ /* 0x001fe4000f8ec03f */
[----:B------:R-:W-:-:S04]  /*0200*/  UIADD3 UR4, -UR5, 0x100000, URZ ;  /* 0x0010000005047890 */ /* 0x000fc8000fffe13f */
[----:B------:R-:W-:Y:S02]  /*0210*/  USHF.L.U32 UR5, UR4, 0xb, URZ ;  /* 0x0000000b04057899 */ /* 0x000fe4000800063f */
[----:B------:R-:W-:Y:S01]  /*0220*/  USHF.L.U32 UR4, UR4, 0x1, URZ ;  /* 0x0000000104047899 */ /* 0x000fe2000800063f */
[----:B------:R-:W0:Y:S11]  /*0230*/  FENCE.VIEW.ASYNC.S ;  /* 0x00000000000073c6 */ /* 0x000e360000000000 */
[----:B0-----:R0:W1:Y:S01]  /*0240*/  SYNCS.EXCH.64 URZ, [UR8], UR4 ;  /* 0x00000004083f75b2 */ /* 0x0010620008000100 */
[----:B------:R0:W2:Y:S01]  /*0250*/  SYNCS.EXCH.64 URZ, [UR8+0x28], UR6 ;  /* 0x00002806083f75b2 */ /* 0x0000a20008000100 */
[----:B------:R0:W3:Y:S01]  /*0260*/  SYNCS.EXCH.64 URZ, [UR8+0x8], UR4 ;  /* 0x00000804083f75b2 */ /* 0x0000e20008000100 */
[----:B------:R0:W4:Y:S01]  /*0270*/  SYNCS.EXCH.64 URZ, [UR8+0x30], UR6 ;  /* 0x00003006083f75b2 */ /* 0x0001220008000100 */
[----:B------:R0:W0:Y:S01]  /*0280*/  SYNCS.EXCH.64 URZ, [UR8+0x10], UR4 ;  /* 0x00001004083f75b2 */ /* 0x0000220008000100 */
[----:B------:R0:W0:Y:S01]  /*0290*/  SYNCS.EXCH.64 URZ, [UR8+0x38], UR6 ;  /* 0x00003806083f75b2 */ /* 0x0000220008000100 */
[----:B------:R0:W0:Y:S01]  /*02a0*/  SYNCS.EXCH.64 URZ, [UR8+0x18], UR4 ;  /* 0x00001804083f75b2 */ /* 0x0000220008000100 */
[----:B------:R0:W0:Y:S01]  /*02b0*/  SYNCS.EXCH.64 URZ, [UR8+0x40], UR6 ;  /* 0x00004006083f75b2 */ /* 0x0000220008000100 */
[----:B------:R0:W0:Y:S01]  /*02c0*/  SYNCS.EXCH.64 URZ, [UR8+0x20], UR4 ;  /* 0x00002004083f75b2 */ /* 0x0000220008000100 */
[----:B------:R0:W0:Y:S01]  /*02d0*/  SYNCS.EXCH.64 URZ, [UR8+0x48], UR6 ;  /* 0x00004806083f75b2 */ /* 0x0000220008000100 */
[----:B------:R-:W-:Y:S01]  /*02e0*/  NOP ;  /* 0x0000000000007918 */ /* 0x000fe20000000000 */
.L_x_2:
[----:B------:R-:W5:Y:S01]  /*02f0*/  SHFL.IDX PT, R9, R0, RZ, 0x1f ;  /* 0x00001fff00097589 */ /* 0x000f6200000e0000 */
[----:B------:R-:W-:Y:S01]  /*0300*/  LEA.HI R4, R4, R11, RZ, 0x7 ;  /* 0x0000000b04047211 */ /* 0x000fe200078f38ff */
[----:B------:R-:W1:Y:S01]  /*0310*/  S2UR UR12, SR_CTAID.X ;  /* 0x00000000000c79c3 */ /* 0x000e620000002500 */
[----:B------:R-:W-:Y:S01]  /*0320*/  ELECT P0, URZ, PT ;  /* 0x00000000003f782f */ /* 0x000fe20003800000 */
[----:B------:R2:W3:Y:S01]  /*0330*/  SHFL.IDX PT, R8, R0, RZ, 0x1f ;  /* 0x00001fff00087589 */ /* 0x0004e200000e0000 */
[----:B------:R-:W-:Y:S02]  /*0340*/  LOP3.LUT R4, R4, 0xffffff80, RZ, 0xc0, !PT ;  /* 0xffffff8004047812 */ /* 0x000fe400078ec0ff */
[----:B------:R-:W-:Y:S01]  /*0350*/  ELECT P1, URZ, PT ;  /* 0x00000000003f782f */ /* 0x000fe20003820000 */
[----:B------:R-:W-:Y:S01]  /*0360*/  NOP ;  /* 0x0000000000007918 */ /* 0x000fe20000000000 */
[----:B------:R-:W4:Y:S01]  /*0370*/  S2R R14, SR_CTAID.Y ;  /* 0x00000000000e7919 */ /* 0x000f220000002600 */
[----:B0-----:R-:W-:Y:S01]  /*0380*/  ULDC UR4, c[0x0][0x150] ;  /* 0x0000540000047ab9 */ /* 0x001fe20000000800 */
[----:B------:R-:W-:Y:S01]  /*0390*/  IMAD.IADD R10, R11, 0x1, -R4 ;  /* 0x000000010b0a7824 */ /* 0x000fe200078e0a04 */
[----:B------:R-:W0:Y:S01]  /*03a0*/  LDC R12, c[0x0][0x140] ;  /* 0x00005000ff0c7b82 */ /* 0x000e220000000800 */
[----:B------:R4:W4:Y:S01]  /*03b0*/  SHFL.IDX PT, R13, R5, RZ, 0x1f ;  /* 0x00001fff050d7589 */ /* 0x00092200000e0000 */
[----:B--2---:R-:W-:Y:S01]  /*03c0*/  SHF.R.S32.HI R0, RZ, 0x1f, R7 ;  /* 0x0000001fff007819 */ /* 0x004fe20000011407 */
[----:B------:R-:W-:Y:S01]  /*03d0*/  UMOV UR11, 0x80 ;  /* 0x00000080000b7882 */ /* 0x000fe20000000000 */
[----:B------:R-:W-:Y:S01]  /*03e0*/  SHF.R.S32.HI R23, RZ, 0x1f, R10 ;  /* 0x0000001fff177819 */ /* 0x000fe2000001140a */
[----:B------:R-:W-:Y:S01]  /*03f0*/  NOP ;  /* 0x0000000000007918 */ /* 0x000fe20000000000 */
[----:B------:R-:W-:Y:S01]  /*0400*/  LEA.HI R0, R0, R7, RZ, 0x2 ;  /* 0x0000000700007211 */ /* 0x000fe200078f10ff */
[----:B------:R-:W-:Y:S01]  /*0410*/  VIADD R40, R6, 0xffffffff ;  /* 0xffffffff06287836 */ /* 0x000fe20000000000 */
[----:B------:R-:W-:Y:S01]  /*0420*/  LEA.HI R3, R23, R10, RZ, 0x3 ;  /* 0x0000000a17037211 */ /* 0x000fe200078f18ff */
[----:B------:R-:W2:Y:S01]  /*0430*/  LDC R25, c[0x0][0x148] ;  /* 0x00005200ff197b82 */ /* 0x000ea20000000800 */
[----:B------:R-:W-:-:S02]  /*0440*/  LOP3.LUT R0, R0, 0x3ffffffc, RZ, 0xc0, !PT ;  /* 0x3ffffffc00007812 */ /* 0x000fc400078ec0ff */
[--C-:B------:R-:W-:Y:S02]  /*0450*/  SHF.R.S32.HI R4, RZ, 0x3, R3.reuse ;  /* 0x00000003ff047819 */ /* 0x100fe40000011403 */
[----:B-----5:R-:W-:Y:S01]  /*0460*/  ISETP.NE.OR P0, PT, R9, RZ, !P0 ;  /* 0x000000ff0900720c */ /* 0x020fe20004705670 */
[----:B------:R-:W-:Y:S01]  /*0470*/  IMAD.IADD R0, R7, 0x1, -R0 ;  /* 0x0000000107007824 */ /* 0x000fe200078e0a00 */
[----:B------:R-:W-:Y:S02]  /*0480*/  SHF.R.S32.HI R3, RZ, 0x1f, R3 ;  /* 0x0000001fff037819 */ /* 0x000fe40000011403 */
[----:B---3--:R-:W-:Y:S02]  /*0490*/  ISETP.NE.OR P1, PT, R8, RZ, !P1 ;  /* 0x000000ff0800720c */ /* 0x008fe40004f25670 */
[----:B------:R-:W-:Y:S01]  /*04a0*/  LEA.HI R3, R3, R4, RZ, 0x2 ;  /* 0x0000000403037211 */ /* 0x000fe200078f10ff */
[----:B------:R-:W3:Y:S01]  /*04b0*/  LDC R8, c[0x0][0x144] ;  /* 0x00005100ff087b82 */ /* 0x000ee20000000800 */
[----:B------:R-:W-:-:S02]  /*04c0*/  ISETP.GE.U32.AND P5, PT, R40, 0x2, PT ;  /* 0x000000022800780c */ /* 0x000fc40003fa6070 */
[----:B------:R-:W-:Y:S02]  /*04d0*/  LOP3.LUT R9, R3, 0xfffffffc, RZ, 0xc0, !PT ;  /* 0xfffffffc03097812 */ /* 0x000fe400078ec0ff */
[----:B------:R-:W-:Y:S01]  /*04e0*/  SHF.R.S32.HI R3, RZ, 0x1f, R2 ;  /* 0x0000001fff037819 */ /* 0x000fe20000011402 */
[----:B------:R-:W-:Y:S01]  /*04f0*/  VOTEU.ALL UP0, P0 ;  /* 0x00000000003f7886 */ /* 0x000fe20000000000 */
[----:B0-----:R-:W-:Y:S01]  /*0500*/  ISETP.EQ.U32.AND P3, PT, R12, 0x1, PT ;  /* 0x000000010c00780c */ /* 0x001fe20003f62070 */
[----:B------:R-:W-:Y:S01]  /*0510*/  IMAD.IADD R9, R4, 0x1, -R9 ;  /* 0x0000000104097824 */ /* 0x000fe200078e0a09 */
[----:B-1----:R-:W-:Y:S01]  /*0520*/  I2FP.F32.U32 R4, UR12 ;  /* 0x0000000c00047c45 */ /* 0x002fe20008201000 */
[----:B------:R-:W-:Y:S01]  /*0530*/  VOTEU.ALL UP1, P1 ;  /* 0x00000000003f7886 */ /* 0x000fe20000820000 */
[----:B------:R-:W0:Y:S01]  /*0540*/  @!UP0 S2UR UR7, SR_CgaCtaId ;  /* 0x00000000000789c3 */ /* 0x000e220000008800 */
[----:B----4-:R-:W-:Y:S01]  /*0550*/  I2FP.F32.U32 R5, R14 ;  /* 0x0000000e00057245 */ /* 0x010fe20000201000 */
[----:B------:R-:W-:-:S02]  /*0560*/  IMAD R0, R0, 0x4, R9 ;  /* 0x0000000400007824 */ /* 0x000fc400078e0209 */
[----:B------:R-:W-:Y:S01]  /*0570*/  FMUL R4, R4, UR4 ;  /* 0x0000000404047c20 */ /* 0x000fe20008400000 */
[----:B------:R-:W-:Y:S01]  /*0580*/  ULDC UR4, c[0x0][0x154] ;  /* 0x0000550000047ab9 */ /* 0x000fe20000000800 */
[----:B------:R-:W-:Y:S01]  /*0590*/  LEA.HI R3, R3, R2, RZ, 0x2 ;  /* 0x0000000203037211 */ /* 0x000fe200078f10ff */
[----:B------:R-:W-:Y:S01]  /*05a0*/  FMUL R5, R5, UR4 ;  /* 0x0000000405057c20 */ /* 0x000fe20008400000 */
[----:B------:R-:W-:Y:S01]  /*05b0*/  UMOV UR4, 0x20 ;  /* 0x0000002000047882 */ /* 0x000fe20000000000 */
[----:B------:R-:W1:Y:S01]  /*05c0*/  @!UP1 S2UR UR10, SR_CgaCtaId ;  /* 0x00000000000a99c3 */ /* 0x000e620000008800 */
[----:B------:R-:W4:Y:S01]  /*05d0*/  F2I.U32.TRUNC.NTZ R4, R4 ;  /* 0x0000000400047305 */ /* 0x000f22000020f000 */
[----:B------:R-:W-:Y:S01]  /*05e0*/  LOP3.LUT R3, R3, 0xfffffffc, RZ, 0xc0, !PT ;  /* 0xfffffffc03037812 */ /* 0x000fe200078ec0ff */
[----:B------:R-:W-:Y:S01]  /*05f0*/  @!UP0 UMOV UR6, 0x400 ;  /* 0x0000040000068882 */ /* 0x000fe20000000000 */
[----:B------:R-:W-:-:S04]  /*0600*/  @!UP0 UIADD3 UR4, -UR4, 0x100000, URZ ;  /* 0x0010000004048890 */ /* 0x000fc8000fffe13f */
[----:B------:R-:W-:Y:S02]  /*0610*/  @!UP0 USHF.L.U32 UR5, UR4, 0xb, URZ ;  /* 0x0000000b04058899 */ /* 0x000fe4000800063f */
[----:B------:R-:W-:Y:S01]  /*0620*/  @!UP0 USHF.L.U32 UR4, UR4, 0x1, URZ ;  /* 0x0000000104048899 */ /* 0x000fe2000800063f */
[----:B------:R-:W-:Y:S01]  /*0630*/  R2UR UR15, R13 ;  /* 0x000000000d0f72ca */ /* 0x000fe200000e0000 */
[----:B------:R-:W-:Y:S01]  /*0640*/  @!UP1 UMOV UR9, 0x400 ;  /* 0x0000040000099882 */ /* 0x000fe20000000000 */
[----:B------:R-:W-:Y:S01]  /*0650*/  IMAD.IADD R22, R2, 0x1, -R3 ;  /* 0x0000000102167824 */ /* 0x000fe200078e0a03 */
[----:B------:R-:W-:Y:S01]  /*0660*/  VOTEU.ALL UP2, P1 ;  /* 0x00000000003f7886 */ /* 0x000fe20000840000 */
[----:B------:R-:W5:Y:S01]  /*0670*/  F2I.U32.TRUNC.NTZ R5, R5 ;  /* 0x0000000500057305 */ /* 0x000f62000020f000 */
[----:B------:R-:W-:Y:S01]  /*0680*/  IMAD.SHL.U32 R3, R0, 0x4, RZ ;  /* 0x0000000400037824 */ /* 0x000fe200078e00ff */
[----:B------:R-:W-:Y:S01]  /*0690*/  VOTEU.ALL UP3, P1 ;  /* 0x00000000003f7886 */ /* 0x000fe20000860000 */
[----:B------:R-:W-:Y:S01]  /*06a0*/  VOTEU.ALL UP4, P1 ;  /* 0x00000000003f7886 */ /* 0x000fe20000880000 */
[----:B------:R-:W-:Y:S01]  /*06b0*/  VOTEU.ALL UP5, P1 ;  /* 0x00000000003f7886 */ /* 0x000fe200008a0000 */
[----:B------:R-:W-:Y:S01]  /*06c0*/  ISETP.NE.AND P1, PT, R22, 0x3, PT ;  /* 0x000000031600780c */ /* 0x000fe20003f25270 */
[----:B0-----:R-:W-:Y:S01]  /*06d0*/  @!UP0 ULEA UR8, UR7, UR6, 0x18 ;  /* 0x0000000607088291 */ /* 0x001fe2000f8ec03f */
[----:B------:R-:W-:Y:S01]  /*06e0*/  LOP3.LUT R12, R0, 0xc, R3, 0x78, !PT ;  /* 0x0000000c000c7812 */ /* 0x000fe200078e7803 */
[----:B------:R-:W-:-:S04]  /*06f0*/  @!UP1 UIADD3 UR6, -UR11, 0x100000, URZ ;  /* 0x001000000b069890 */ /* 0x000fc8000fffe13f */
[----:B------:R-:W-:Y:S02]  /*0700*/  @!UP1 USHF.L.U32 UR7, UR6, 0xb, URZ ;  /* 0x0000000b06079899 */ /* 0x000fe4000800063f */
[----:B------:R-:W-:Y:S01]  /*0710*/  @!UP1 USHF.L.U32 UR6, UR6, 0x1, URZ ;  /* 0x0000000106069899 */ /* 0x000fe2000800063f */
[----:B----4-:R-:W-:Y:S01]  /*0720*/  IMAD.MOV R7, RZ, RZ, -R4 ;  /* 0x000000ffff077224 */ /* 0x010fe200078e0a04 */
[----:B------:R-:W-:Y:S01]  /*0730*/  VOTEU.ALL UP0, P0 ;  /* 0x00000000003f7886 */ /* 0x000fe20000000000 */
[----:B------:R-:W-:Y:S02]  /*0740*/  ISETP.EQ.OR P1, PT, R22, RZ, !P1 ;  /* 0x000000ff1600720c */ /* 0x000fe40004f22670 */
[----:B---3--:R-:W-:Y:S01]  /*0750*/  IMAD R24, R8, R7, UR12 ;  /* 0x0000000c08187e24 */ /* 0x008fe2000f8e0207 */
[----:B-1----:R-:W-:Y:S01]  /*0760*/  @!UP1 ULEA UR9, UR10, UR9, 0x18 ;  /* 0x000000090a099291 */ /* 0x002fe2000f8ec03f */
[----:B-----5:R-:W-:Y:S01]  /*0770*/  IMAD.MOV R26, RZ, RZ, -R5 ;  /* 0x000000ffff1a7224 */ /* 0x020fe200078e0a05 */
[----:B------:R-:W-:Y:S01]  /*0780*/  VOTEU.ALL UP1, P0 ;  /* 0x00000000003f7886 */ /* 0x000fe20000020000 */
[----:B------:R-:W-:Y:S01]  /*0790*/  LOP3.LUT P0, RZ, R10, 0x7, RZ, 0xc0, !PT ;  /* 0x000000070aff7812 */ /* 0x000fe2000780c0ff */
[----:B------:R-:W0:Y:S02]  /*07a0*/  FENCE.VIEW.ASYNC.S ;  /* 0x00000000000073c6 */ /* 0x000e240000000000 */
[----:B0-----:R0:W1:Y:S01]  /*07b0*/  @!UP0 SYNCS.EXCH.64 URZ, [UR8+0x80], UR4 ;  /* 0x00008004083f85b2 */ /* 0x0010620008000100 */
[----:B--2---:R-:W-:Y:S01]  /*07c0*/  IMAD R3, R25, R26, R14 ;  /* 0x0000001a19037224 */ /* 0x004fe200078e020e */
[----:B------:R-:W-:-:S02]  /*07d0*/  ISETP.EQ.AND P1, PT, R6, RZ, P1 ;  /* 0x000000ff0600720c */ /* 0x000fc40000f22270 */
[----:B------:R-:W-:Y:S02]  /*07e0*/  ISETP.LT.U32.AND P0, PT, R12, 0x2, !P0 ;  /* 0x000000020c00780c */ /* 0x000fe40004701070 */
[----:B------:R-:W-:Y:S02]  /*07f0*/  ISETP.NE.AND P4, PT, R3, R12, PT ;  /* 0x0000000c0300720c */ /* 0x000fe40003f85270 */
[----:B------:R-:W-:Y:S02]  /*0800*/  SEL R7, RZ, 0x1, !P1 ;  /* 0x00000001ff077807 */ /* 0x000fe40004800000 */
[----:B------:R-:W-:Y:S02]  /*0810*/  ISETP.EQ.OR P4, PT, R24, RZ, !P4 ;  /* 0x000000ff1800720c */ /* 0x000fe40006782670 */
[----:B------:R-:W-:Y:S02]  /*0820*/  ISETP.NE.AND P2, PT, R6, RZ, PT ;  /* 0x000000ff0600720c */ /* 0x000fe40003f45270 */
[----:B------:R-:W-:Y:S01]  /*0830*/  PLOP3.LUT P0, PT, P0, P4, PT, 0x80, 0x0 ;  /* 0x000000000000781c */ /* 0x000fe20000709070 */
[----:B------:R0:W2:Y:S01]  /*0840*/  @!UP1 SYNCS.EXCH.64 URZ, [UR8+0x88], UR4 ;  /* 0x00008804083f95b2 */ /* 0x0000a20008000100 */
[----:B------:R-:W-:Y:S01]  /*0850*/  NOP ;  /* 0x0000000000007918 */ /* 0x000fe20000000000 */
[----:B------:R-:W-:Y:S01]  /*0860*/  SEL R7, R7, 0x2, P5 ;  /* 0x0000000207077807 */ /* 0x000fe20002800000 */
[----:B------:R0:W3:Y:S01]  /*0870*/  @!UP2 SYNCS.EXCH.64 URZ, [UR9+0x60], UR6 ;  /* 0x00006006093fa5b2 */ /* 0x0000e20008000100 */
[----:B------:R0:W4:Y:S01]  /*0880*/  @!UP3 SYNCS.EXCH.64 URZ, [UR9+0x68], UR6 ;  /* 0x00006806093fb5b2 */ /* 0x0001220008000100 */
[----:B------:R0:W0:Y:S01]  /*0890*/  @!UP4 SYNCS.EXCH.64 URZ, [UR9+0x70], UR6 ;  /* 0x00007006093fc5b2 */ /* 0x0000220008000100 */
[----:B------:R0:W0:Y:S01]  /*08a0*/  @!UP5 SYNCS.EXCH.64 URZ, [UR9+0x78], UR6 ;  /* 0x00007806093fd5b2 */ /* 0x0000220008000100 */
[----:B------:R-:W-:Y:S01]  /*08b0*/  NOP ;  /* 0x0000000000007918 */ /* 0x000fe20000000000 */
[----:B------:R-:W-:Y:S05]  /*08c0*/  @!P3 BRA `(.L_x_3) ;  /* 0x000000000008b947 */ /* 0x000fea0003800000 */
[----:B01234-:R-:W-:Y:S01]  /*08d0*/  UCGABAR_ARV ;  /* 0x00000000000079c7 */ /* 0x01ffe20008000000 */
[----:B------:R-:W-:Y:S05]  /*08e0*/  BRA `(.L_x_4) ;  /* 0x0000000000047947 */ /* 0x000fea0003800000 */
.L_x_3:
[----:B01234-:R-:W-:Y:S01]  /*08f0*/  NOP ;  /* 0x0000000000007918 */ /* 0x01ffe20000000000 */
.L_x_4:
[----:B------:R-:W-:Y:S01]  /*0900*/  ULDC.64 UR4, c[0x0][0x598] ;  /* 0x0001660000047ab9 */ /* 0x000fe20000000a00 */
[----:B------:R-:W-:Y:S01]  /*0910*/  ULDC.64 UR20, c[0x0][0x208] ;  /* 0x0000820000147ab9 */ /* 0x000fe20000000a00 */
[----:B------:R-:W-:-:S04]  /*0920*/  ISETP.NE.U32.AND P1, PT, RZ, UR4, PT ;  /* 0x00000004ff007c0c */ /* 0x000fc8000bf25070 */
[----:B------:R-:W-:-:S13]  /*0930*/  ISETP.NE.AND.EX P1, PT, RZ, UR5, PT, P1 ;  /* 0x00000005ff007c0c */ /* 0x000fda000bf25310 */
[----:B------:R-:W-:Y:S05]  /*0940*/  @!P1 BRA `(.L_x_5) ;  /* 0x00000000001c9947 */ /* 0x000fea0003800000 */
[----:B------:R-:W0:Y:S02]  /*0950*/  LDC.64 R2, c[0x0][0x598] ;  /* 0x00016600ff027b82 */ /* 0x000e240000000a00 */
[----:B0-----:R-:W2:Y:S02]  /*0960*/  LDG.E.64 R2, desc[UR20][R2.64] ;  /* 0x0000001402027981 */ /* 0x001ea4000c1e1b00 */
[----:B--2---:R-:W-:-:S04]  /*0970*/  ISETP.NE.U32.AND P1, PT, R2, RZ, PT ;  /* 0x000000ff0200720c */ /* 0x004fc80003f25070 */
[----:B------:R-:W-:-:S13]  /*0980*/  ISETP.NE.AND.EX P1, PT, R3, RZ, PT, P1 ;  /* 0x000000ff0300720c */ /* 0x000fda0003f25310 */
[----:B------:R-:W-:Y:S05]  /*0990*/  @!P1 BRA `(.L_x_5) ;  /* 0x0000000000089947 */ /* 0x000fea0003800000 */
[----:B------:R0:W5:Y:S01]  /*09a0*/  LD.E R13, desc[UR20][R2.64] ;  /* 0x00000014020d7980 */ /* 0x000162000c101900 */
[----:B------:R-:W-:Y:S05]  /*09b0*/  BRA `(.L_x_6) ;  /* 0x0000000000207947 */ /* 0x000fea0003800000 */
.L_x_5:
[----:B------:R-:W-:Y:S02]  /*09c0*/  ULDC.64 UR4, c[0x0][0x588] ;  /* 0x0001620000047ab9 */ /* 0x000fe40000000a00 */
[----:B------:R-:W-:-:S04]  /*09d0*/  ISETP.NE.U32.AND P1, PT, RZ, UR4, PT ;  /* 0x00000004ff007c0c */ /* 0x000fc8000bf25070 */
[----:B------:R-:W-:-:S13]  /*09e0*/  ISETP.NE.AND.EX P1, PT, RZ, UR5, PT, P1 ;  /* 0x00000005ff007c0c */ /* 0x000fda000bf25310 */
[----:B------:R-:W-:Y:S05]  /*09f0*/  @!P1 BRA `(.L_x_7) ;  /* 0x00000000000c9947 */ /* 0x000fea0003800000 */
[----:B------:R-:W0:Y:S02]  /*0a00*/  LDC.64 R2, c[0x0][0x588] ;  /* 0x00016200ff027b82 */ /* 0x000e240000000a00 */
[----:B0-----:R1:W5:Y:S01]  /*0a10*/  LDG.E R13, desc[UR20][R2.64] ;  /* 0x00000014020d7981 */ /* 0x001362000c1e1900 */
[----:B------:R-:W-:Y:S05]  /*0a20*/  BRA `(.L_x_6) ;  /* 0x0000000000047947 */ /* 0x000fea0003800000 */
.L_x_7:
[----:B------:R-:W2:Y:S02]  /*0a30*/  LDC R13, c[0x0][0x580] ;  /* 0x00016000ff0d7b82 */ /* 0x000ea40000000800 */
.L_x_6:
[----:B------:R-:W-:Y:S02]  /*0a40*/  ULDC.64 UR4, c[0x0][0x5a0] ;  /* 0x0001680000047ab9 */ /* 0x000fe40000000a00 */
[----:B------:R-:W-:-:S04]  /*0a50*/  ISETP.NE.U32.AND P1, PT, RZ, UR4, PT ;  /* 0x00000004ff007c0c */ /* 0x000fc8000bf25070 */
[----:B------:R-:W-:-:S13]  /*0a60*/  ISETP.NE.AND.EX P1, PT, RZ, UR5, PT, P1 ;  /* 0x00000005ff007c0c */ /* 0x000fda000bf25310 */
[----:B------:R-:W-:Y:S05]  /*0a70*/  @!P1 BRA `(.L_x_8) ;  /* 0x00000000001c9947 */ /* 0x000fea0003800000 */
[----:B01----:R-:W0:Y:S02]  /*0a80*/  LDC.64 R2, c[0x0][0x5a0] ;  /* 0x00016800ff027b82 */ /* 0x003e240000000a00 */
[----:B0-----:R-:W3:Y:S02]  /*0a90*/  LDG.E.64 R2, desc[UR20][R2.64] ;  /* 0x0000001402027981 */ /* 0x001ee4000c1e1b00 */
[----:B---3--:R-:W-:-:S04]  /*0aa0*/  ISETP.NE.U32.AND P1, PT, R2, RZ, PT ;  /* 0x000000ff0200720c */ /* 0x008fc80003f25070 */
[----:B------:R-:W-:-:S13]  /*0ab0*/  ISETP.NE.AND.EX P1, PT, R3, RZ, PT, P1 ;  /* 0x000000ff0300720c */ /* 0x000fda0003f25310 */
[----:B------:R-:W-:Y:S05]  /*0ac0*/  @!P1 BRA `(.L_x_8) ;  /* 0x0000000000089947 */ /* 0x000fea0003800000 */
[----:B------:R0:W5:Y:S01]  /*0ad0*/  LD.E R16, desc[UR20][R2.64] ;  /* 0x0000001402107980 */ /* 0x000162000c101900 */
[----:B------:R-:W-:Y:S05]  /*0ae0*/  BRA `(.L_x_9) ;  /* 0x0000000000207947 */ /* 0x000fea0003800000 */
.L_x_8:
[----:B------:R-:W-:Y:S02]  /*0af0*/  ULDC.64 UR4, c[0x0][0x590] ;  /* 0x0001640000047ab9 */ /* 0x000fe40000000a00 */
[----:B------:R-:W-:-:S04]  /*0b00*/  ISETP.NE.U32.AND P1, PT, RZ, UR4, PT ;  /* 0x00000004ff007c0c */ /* 0x000fc8000bf25070 */
[----:B------:R-:W-:-:S13]  /*0b10*/  ISETP.NE.AND.EX P1, PT, RZ, UR5, PT, P1 ;  /* 0x00000005ff007c0c */ /* 0x000fda000bf25310 */
[----:B------:R-:W-:Y:S05]  /*0b20*/  @!P1 BRA `(.L_x_10) ;  /* 0x00000000000c9947 */ /* 0x000fea0003800000 */
[----:B------:R-:W3:Y:S02]  /*0b30*/  LDC.64 R16, c[0x0][0x590] ;  /* 0x00016400ff107b82 */ /* 0x000ee40000000a00 */
[----:B---3--:R3:W5:Y:S01]  /*0b40*/  LDG.E R16, desc[UR20][R16.64] ;  /* 0x0000001410107981 */ /* 0x008762000c1e1900 */
[----:B------:R-:W-:Y:S05]  /*0b50*/  BRA `(.L_x_9) ;  /* 0x0000000000047947 */ /* 0x000fea0003800000 */
.L_x_10:
[----:B------:R-:W4:Y:S02]  /*0b60*/  LDC R16, c[0x0][0x584] ;  /* 0x00016100ff107b82 */ /* 0x000f240000000800 */
.L_x_9:
[----:B------:R-:W1:Y:S01]  /*0b70*/  LDC R0, c[0x0][0x65c] ;  /* 0x00019700ff007b82 */ /* 0x000e620000000800 */
[----:B------:R-:W-:Y:S01]  /*0b80*/  ULDC UR8, c[0x0][0x28c] ;  /* 0x0000a30000087ab9 */ /* 0x000fe20000000800 */
[----:B------:R-:W-:Y:S01]  /*0b90*/  ISETP.NE.AND P1, PT, R6, 0x2, PT ;  /* 0x000000020600780c */ /* 0x000fe20003f25270 */
[----:B------:R-:W-:Y:S01]  /*0ba0*/  UIADD3 UR8, UR8, 0x1f, URZ ;  /* 0x0000001f08087890 */ /* 0x000fe2000fffe03f */
[----:B------:R-:W-:Y:S01]  /*0bb0*/  IMAD.U32 R4, RZ, RZ, UR12 ;  /* 0x0000000cff047e24 */ /* 0x000fe2000f8e00ff */
[----:B------:R-:W-:Y:S01]  /*0bc0*/  UMOV UR5, URZ ;  /* 0x0000003f00057c82 */ /* 0x000fe20008000000 */
[----:B------:R-:W-:Y:S01]  /*0bd0*/  UMOV UR4, URZ ;  /* 0x0000003f00047c82 */ /* 0x000fe20008000000 */
[----:B------:R-:W-:-:S04]  /*0be0*/  USHF.R.S32.HI UR9, URZ, 0x1f, UR8 ;  /* 0x0000001f3f097899 */ /* 0x000fc80008011408 */
[----:B------:R-:W-:-:S04]  /*0bf0*/  ULEA.HI UR9, UR9, UR8, URZ, 0x5 ;  /* 0x0000000809097291 */ /* 0x000fc8000f8f283f */
[----:B------:R-:W-:Y:S01]  /*0c00*/  USHF.R.S32.HI UR13, URZ, 0x5, UR9 ;  /* 0x000000053f0d7899 */ /* 0x000fe20008011409 */
[----:B-1----:R-:W-:-:S13]  /*0c10*/  ISETP.NE.AND P4, PT, R0, 0x1, PT ;  /* 0x000000010000780c */ /* 0x002fda0003f85270 */
[----:B0-----:R-:W0:Y:S01]  /*0c20*/  @P4 LDC R3, c[0x0][0x10] ;  /* 0x00000400ff034b82 */ /* 0x001e220000000800 */
[----:B------:R-:W-:Y:S02]  /*0c30*/  @P4 IMAD.MOV.U32 R15, RZ, RZ, RZ ;  /* 0x000000ffff0f4224 */ /* 0x000fe400078e00ff */
[----:B------:R-:W-:-:S05]  /*0c40*/  @P4 IMAD.MOV.U32 R5, RZ, RZ, RZ ;  /* 0x000000ffff054224 */ /* 0x000fca00078e00ff */
[----:B------:R-:W1:Y:S01]  /*0c50*/  @!P4 LDC R9, c[0x0][0xc] ;  /* 0x00000300ff09cb82 */ /* 0x000e620000000800 */
[----:B------:R-:W-:Y:S01]  /*0c60*/  ULDC UR6, c[0x0][0xc] ;  /* 0x0000030000067ab9 */ /* 0x000fe20000000800 */
[----:B------:R-:W-:Y:S02]  /*0c70*/  ULDC UR7, c[0x0][0x10] ;  /* 0x0000040000077ab9 */ /* 0x000fe40000000800 */
[----:B------:R-:W-:-:S04]  /*0c80*/  UIMAD.WIDE.U32 UR6, UR6, UR7, URZ ;  /* 0x00000007060672a5 */ /* 0x000fc8000f8e003f */
[----:B------:R-:W3:Y:S01]  /*0c90*/  LDC R8, c[0x0][0x14] ;  /* 0x00000500ff087b82 */ /* 0x000ee20000000800 */
[----:B0-----:R-:W-:-:S04]  /*0ca0*/  @P4 IMAD.WIDE.U32 R2, R3, UR12, R14 ;  /* 0x0000000c03024c25 */ /* 0x001fc8000f8e000e */
[----:B------:R-:W-:Y:S02]  /*0cb0*/  @P4 IMAD.IADD R3, R3, 0x1, R5 ;  /* 0x0000000103034824 */ /* 0x000fe400078e0205 */
[----:B------:R-:W-:Y:S02]  /*0cc0*/  IMAD.MOV.U32 R5, RZ, RZ, RZ ;  /* 0x000000ffff057224 */ /* 0x000fe400078e00ff */
[----:B-1----:R-:W-:-:S04]  /*0cd0*/  @!P4 IMAD.WIDE.U32 R4, R14, R9, R4 ;  /* 0x000000090e04c225 */ /* 0x002fc800078e0004 */
[----:B------:R-:W-:Y:S02]  /*0ce0*/  @!P4 IMAD.MOV.U32 R2, RZ, RZ, R4 ;  /* 0x000000ffff02c224 */ /* 0x000fe400078e0004 */
[C---:B---3--:R-:W-:Y:S02]  /*0cf0*/  IMAD R17, R8.reuse, UR7, RZ ;  /* 0x0000000708117c24 */ /* 0x048fe4000f8e02ff */
[----:B------:R-:W-:Y:S01]  /*0d00*/  IMAD.WIDE.U32 R8, R8, UR6, RZ ;  /* 0x0000000608087c25 */ /* 0x000fe2000f8e00ff */
[----:B------:R-:W-:-:S03]  /*0d10*/  ULDC.64 UR6, c[0x0][0x650] ;  /* 0x0001940000067ab9 */ /* 0x000fc60000000a00 */
[----:B------:R-:W-:Y:S02]  /*0d20*/  @!P4 IMAD.MOV.U32 R3, RZ, RZ, R5 ;  /* 0x000000ffff03c224 */ /* 0x000fe400078e0005 */
[----:B------:R-:W-:Y:S01]  /*0d30*/  IMAD.IADD R0, R9, 0x1, R17 ;  /* 0x0000000109007824 */ /* 0x000fe200078e0211 */
[----:B------:R-:W-:Y:S06]  /*0d40*/  @P1 BRA `(.L_x_11) ;  /* 0x0000000000201947 */ /* 0x000fec0003800000 */
[----:B------:R-:W-:Y:S01]  /*0d50*/  UISETP.GE.U32.AND UP0, UPT, UR13, 0x5, UPT ;  /* 0x000000050d00788c */ /* 0x000fe2000bf06070 */
[----:B------:R-:W-:Y:S01]  /*0d60*/  IADD3 R2, P1, R2, R8, RZ ;  /* 0x0000000802027210 */ /* 0x000fe20007f3e0ff */
[----:B------:R-:W-:-:S04]  /*0d70*/  UIMAD.WIDE.U32 UR4, UR13, -0x33333333, URZ ;  /* 0xcccccccd0d0478a5 */ /* 0x000fc8000f8e003f */
[----:B------:R-:W-:Y:S01]  /*0d80*/  USHF.R.U32.HI UR5, URZ, 0x2, UR5 ;  /* 0x000000023f057899 */ /* 0x000fe20008011605 */
[----:B------:R-:W-:Y:S02]  /*0d90*/  IMAD.X R3, R0, 0x1, R3, P1 ;  /* 0x0000000100037824 */ /* 0x000fe400008e0603 */
[----:B------:R-:W-:Y:S02]  /*0da0*/  UMOV UR4, URZ ;  /* 0x0000003f00047c82 */ /* 0x000fe40008000000 */
[----:B------:R-:W-:Y:S02]  /*0db0*/  @UP0 ULOP3.LUT UR4, UR5, 0x1, URZ, 0xc0, !UPT ;  /* 0x0000000105040892 */ /* 0x000fe4000f8ec03f */
[----:B------:R-:W-:-:S12]  /*0dc0*/  UIMAD UR5, UR5, -0x5, UR13 ;  /* 0xfffffffb050578a4 */ /* 0x000fd8000f8e020d */
.L_x_11:
[----:B------:R-:W-:Y:S01]  /*0dd0*/  ISETP.GE.U32.AND P1, PT, R2, UR6, PT ;  /* 0x0000000602007c0c */ /* 0x000fe2000bf26070 */
[----:B------:R-:W-:Y:S01]  /*0de0*/  IMAD.MOV.U32 R6, RZ, RZ, -0x1 ;  /* 0xffffffffff067424 */ /* 0x000fe200078e00ff */
[----:B------:R-:W-:Y:S01]  /*0df0*/  PRMT R17, RZ, 0x7610, R17 ;  /* 0x00007610ff117816 */ /* 0x000fe20000000011 */
[----:B------:R-:W-:Y:S01]  /*0e00*/  IMAD.MOV.U32 R4, RZ, RZ, -0x1 ;  /* 0xffffffffff047424 */ /* 0x000fe200078e00ff */
[----:B------:R-:W-:Y:S01]  /*0e10*/  ISETP.GE.U32.AND.EX P1, PT, R3, UR7, PT, P1 ;  /* 0x0000000703007c0c */ /* 0x000fe2000bf26110 */
[----:B------:R-:W-:-:S12]  /*0e20*/  IMAD.MOV.U32 R5, RZ, RZ, -0x1 ;  /* 0xffffffffff057424 */ /* 0x000fd800078e00ff */
[----:B------:R-:W-:Y:S05]  /*0e30*/  @P1 BRA `(.L_x_12) ;  /* 0x0000000400241947 */ /* 0x000fea0003800000 */
[----:B------:R-:W0:Y:S01]  /*0e40*/  LDC.64 R28, c[0x0][0x628] ;  /* 0x00018a00ff1c7b82 */ /* 0x000e220000000a00 */
[----:B------:R-:W-:Y:S02]  /*0e50*/  IMAD.MOV.U32 R4, RZ, RZ, R2 ;  /* 0x000000ffff047224 */ /* 0x000fe400078e0002 */
[----:B------:R-:W-:-:S05]  /*0e60*/  IMAD.MOV.U32 R5, RZ, RZ, R3 ;  /* 0x000000ffff057224 */ /* 0x000fca00078e0003 */
[----:B------:R-:W1:Y:S08]  /*0e70*/  LDC R6, c[0x0][0x630] ;  /* 0x00018c00ff067b82 */ /* 0x000e700000000800 */
[----:B------:R-:W3:Y:S01]  /*0e80*/  LDC.64 R30, c[0x0][0x620] ;  /* 0x00018800ff1e7b82 */ /* 0x000ee20000000a00 */
[----:B0-----:R-:W-:-:S04]  /*0e90*/  ISETP.NE.U32.AND P1, PT, R28, RZ, PT ;  /* 0x000000ff1c00720c */ /* 0x001fc80003f25070 */
[----:B------:R-:W-:-:S13]  /*0ea0*/  ISETP.NE.AND.EX P1, PT, R29, RZ, PT, P1 ;  /* 0x000000ff1d00720c */ /* 0x000fda0003f25310 */
[----:B-1-3--:R-:W-:Y:S05]  /*0eb0*/  @!P1 BRA `(.L_x_13) ;  /* 0x0000000000289947 */ /* 0x00afea0003800000 */
[----:B------:R-:W0:Y:S02]  /*0ec0*/  LDC R17, c[0x0][0x634] ;  /* 0x00018d00ff117b82 */ /* 0x000e240000000800 */
[----:B0-----:R-:W-:-:S05]  /*0ed0*/  IADD3 R17, P1, R2, R17, RZ ;  /* 0x0000001102117210 */ /* 0x001fca0007f3e0ff */
[----:B------:R-:W-:-:S04]  /*0ee0*/  IMAD.X R27, RZ, RZ, R3, P1 ;  /* 0x000000ffff1b7224 */ /* 0x000fc800008e0603 */
[----:B------:R-:W-:-:S04]  /*0ef0*/  IMAD.WIDE.U32 R4, R27, R28, RZ ;  /* 0x0000001c1b047225 */ /* 0x000fc800078e00ff */
[----:B------:R-:W-:-:S04]  /*0f00*/  IMAD.WIDE.U32 R18, P1, R17, R29, R4 ;  /* 0x0000001d11127225 */ /* 0x000fc80007820004 */
[----:B------:R-:W-:-:S04]  /*0f10*/  IMAD.WIDE.U32 R4, R17, R28, RZ ;  /* 0x0000001c11047225 */ /* 0x000fc800078e00ff */
[----:B------:R-:W-:Y:S01]  /*0f20*/  IMAD.X R21, RZ, RZ, RZ, P1 ;  /* 0x000000ffff157224 */ /* 0x000fe200008e06ff */
[----:B------:R-:W-:Y:S01]  /*0f30*/  IADD3 RZ, P1, R5, R18, RZ ;  /* 0x0000001205ff7210 */ /* 0x000fe20007f3e0ff */
[----:B------:R-:W-:-:S04]  /*0f40*/  IMAD.MOV.U32 R20, RZ, RZ, R19 ;  /* 0x000000ffff147224 */ /* 0x000fc800078e0013 */
[----:B------:R-:W-:-:S08]  /*0f50*/  IMAD.WIDE.U32.X R4, R27, R29, R20, P1 ;  /* 0x0000001d1b047225 */ /* 0x000fd000008e0414 */
.L_x_13:
[----:B------:R-:W0:Y:S01]  /*0f60*/  LDC.64 R32, c[0x0][0x640] ;  /* 0x00019000ff207b82 */ /* 0x000e220000000a00 */
[-CC-:B------:R-:W-:Y:S01]  /*0f70*/  SHF.R.U64 R37, R4, R6.reuse, R5.reuse ;  /* 0x0000000604257219 */ /* 0x180fe20000001205 */
[----:B------:R-:W-:Y:S01]  /*0f80*/  IMAD.MOV.U32 R35, RZ, RZ, 0x1 ;  /* 0x00000001ff237424 */ /* 0x000fe200078e00ff */
[----:B------:R-:W-:Y:S02]  /*0f90*/  SHF.R.U32.HI R4, RZ, R6, R5 ;  /* 0x00000006ff047219 */ /* 0x000fe40000011605 */
[----:B------:R-:W-:-:S03]  /*0fa0*/  IADD3 R17, P1, RZ, -R37, RZ ;  /* 0x80000025ff117210 */ /* 0x000fc60007f3e0ff */
[----:B------:R-:W1:Y:S02]  /*0fb0*/  LDC R18, c[0x0][0x618] ;  /* 0x00018600ff127b82 */ /* 0x000e640000000800 */
[----:B------:R-:W-:-:S04]  /*0fc0*/  IMAD.X R5, RZ, RZ, ~R4, P1 ;  /* 0x000000ffff057224 */ /* 0x000fc800008e0e04 */
[-C--:B------:R-:W-:Y:S02]  /*0fd0*/  IMAD R6, R5, R30.reuse, RZ ;  /* 0x0000001e05067224 */ /* 0x080fe400078e02ff */
[----:B------:R-:W3:Y:S01]  /*0fe0*/  LDC R19, c[0x0][0x608] ;  /* 0x00018200ff137b82 */ /* 0x000ee20000000800 */
[----:B------:R-:W-:-:S04]  /*0ff0*/  IMAD.WIDE.U32 R4, R17, R30, R2 ;  /* 0x0000001e11047225 */ /* 0x000fc800078e0002 */
[----:B------:R-:W-:-:S03]  /*1000*/  IMAD R17, R17, R31, R6 ;  /* 0x0000001f11117224 */ /* 0x000fc600078e0206 */
[----:B------:R-:W2:Y:S01]  /*1010*/  LDC R28, c[0x0][0x658] ;  /* 0x00019600ff1c7b82 */ /* 0x000ea20000000800 */
[----:B------:R-:W-:Y:S01]  /*1020*/  IMAD.IADD R5, R5, 0x1, R17 ;  /* 0x0000000105057824 */ /* 0x000fe200078e0211 */
[----:B0-----:R-:W-:Y:S01]  /*1030*/  ISETP.NE.U32.AND P1, PT, R32, RZ, PT ;  /* 0x000000ff2000720c */ /* 0x001fe20003f25070 */
[----:B------:R-:W-:-:S03]  /*1040*/  IMAD.MOV.U32 R17, RZ, RZ, -0x1 ;  /* 0xffffffffff117424 */ /* 0x000fc600078e00ff */
[----:B------:R-:W-:Y:S02]  /*1050*/  ISETP.NE.AND.EX P1, PT, R33, RZ, PT, P1 ;  /* 0x000000ff2100720c */ /* 0x000fe40003f25310 */
[----:B------:R-:W0:Y:S01]  /*1060*/  LDC R31, c[0x0][0x600] ;  /* 0x00018000ff1f7b82 */ /* 0x000e220000000800 */
[-CC-:B-1----:R-:W-:Y:S02]  /*1070*/  SHF.R.U64 R29, R4, R18.reuse, R5.reuse ;  /* 0x00000012041d7219 */ /* 0x182fe40000001205 */
[----:B------:R-:W-:-:S05]  /*1080*/  SHF.R.U32.HI R4, RZ, R18, R5 ;  /* 0x00000012ff047219 */ /* 0x000fca0000011605 */
[----:B------:R-:W1:Y:S01]  /*1090*/  LDC R30, c[0x0][0x648] ;  /* 0x00019200ff1e7b82 */ /* 0x000e620000000800 */
[-CC-:B---3--:R-:W-:Y:S02]  /*10a0*/  SHF.R.U64 R39, R29, R19.reuse, R4.reuse ;  /* 0x000000131d277219 */ /* 0x188fe40000001204 */
[----:B------:R-:W-:-:S05]  /*10b0*/  SHF.R.U32.HI R5, RZ, R19, R4 ;  /* 0x00000013ff057219 */ /* 0x000fca0000011604 */
[----:B------:R-:W3:Y:S01]  /*10c0*/  LDC R34, c[0x0][0x638] ;  /* 0x00018e00ff227b82 */ /* 0x000ee20000000800 */
[-C--:B--2---:R-:W-:Y:S02]  /*10d0*/  SHF.L.U32 R4, R17, R28.reuse, RZ ;  /* 0x0000001c11047219 */ /* 0x084fe400000006ff */
[--C-:B------:R-:W-:Y:S02]  /*10e0*/  SHF.R.U64 R38, R39, R28, R5.reuse ;  /* 0x0000001c27267219 */ /* 0x100fe40000001205 */
[----:B------:R-:W-:Y:S02]  /*10f0*/  LOP3.LUT R6, RZ, R4, RZ, 0x33, !PT ;  /* 0x00000004ff067212 */ /* 0x000fe400078e33ff */
[----:B------:R-:W-:Y:S01]  /*1100*/  SHF.R.U32.HI R5, RZ, R28, R5 ;  /* 0x0000001cff057219 */ /* 0x000fe20000011605 */
[----:B------:R-:W2:Y:S01]  /*1110*/  LDC R36, c[0x0][0x610] ;  /* 0x00018400ff247b82 */ /* 0x000ea20000000800 */
[----:B------:R-:W-:Y:S01]  /*1120*/  IMAD.MOV.U32 R4, RZ, RZ, R38 ;  /* 0x000000ffff047224 */ /* 0x000fe200078e0026 */
[----:B------:R-:W-:Y:S06]  /*1130*/  @!P1 BRA `(.L_x_14) ;  /* 0x0000000000289947 */ /* 0x000fec0003800000 */
[----:B------:R-:W4:Y:S02]  /*1140*/  LDC R17, c[0x0][0x64c] ;  /* 0x00019300ff117b82 */ /* 0x000f240000000800 */
[----:B----4-:R-:W-:-:S05]  /*1150*/  IADD3 R17, P1, R38, R17, RZ ;  /* 0x0000001126117210 */ /* 0x010fca0007f3e0ff */
        /* <DEDUP_REMOVED lines=8> */
.L_x_14:
[----:B-1----:R-:W-:Y:S01]  /*11e0*/  SHF.R.U64 R15, R4, R30, R5 ;  /* 0x0000001e040f7219 */ /* 0x002fe20000001205 */
[----:B------:R-:W-:Y:S01]  /*11f0*/  @P4 IMAD R24, R25, R26, R14 ;  /* 0x0000001a19184224 */ /* 0x000fe200078e020e */
[----:B------:R-:W-:Y:S01]  /*1200*/  LOP3.LUT R5, R39, R6, RZ, 0xc0, !PT ;  /* 0x0000000627057212 */ /* 0x000fe200078ec0ff */
[----:B0-----:R-:W-:Y:S01]  /*1210*/  VIADD R6, R31, 0xffffffff ;  /* 0xffffffff1f067836 */ /* 0x001fe20000000000 */
[----:B------:R-:W-:Y:S01]  /*1220*/  SHF.L.U32 R4, R35, R28, RZ ;  /* 0x0000001c23047219 */ /* 0x000fe200000006ff */
[----:B------:R-:W-:-:S03]  /*1230*/  IMAD.MOV R17, RZ, RZ, -R15 ;  /* 0x000000ffff117224 */ /* 0x000fc600078e0a0f */
[----:B------:R-:W-:Y:S01]  /*1240*/  LOP3.LUT R29, R29, R6, RZ, 0xc0, !PT ;  /* 0x000000061d1d7212 */ /* 0x000fe200078ec0ff */
[----:B------:R-:W-:Y:S02]  /*1250*/  IMAD R5, R4, R15, R5 ;  /* 0x0000000f04057224 */ /* 0x000fe400078e0205 */
[----:B---3--:R-:W-:Y:S02]  /*1260*/  IMAD R4, R17, R34, R38 ;  /* 0x0000002211047224 */ /* 0x008fe400078e0226 */
[----:B--2---:R-:W-:Y:S02]  /*1270*/  IMAD R6, R5, R36, R24 ;  /* 0x0000002405067224 */ /* 0x004fe400078e0218 */
[----:B------:R-:W-:Y:S02]  /*1280*/  IMAD R5, R4, R31, R29 ;  /* 0x0000001f04057224 */ /* 0x000fe400078e021d */
[----:B------:R-:W-:-:S03]  /*1290*/  IMAD.MOV.U32 R17, RZ, RZ, 0x1 ;  /* 0x00000001ff117424 */ /* 0x000fc600078e00ff */
[----:B------:R-:W-:Y:S02]  /*12a0*/  SEL R4, R5, R6, !P4 ;  /* 0x0000000605047207 */ /* 0x000fe40006000000 */
[----:B------:R-:W-:Y:S01]  /*12b0*/  SEL R6, R6, R5, !P4 ;  /* 0x0000000506067207 */ /* 0x000fe20006000000 */
[----:B------:R-:W-:-:S07]  /*12c0*/  IMAD.MOV.U32 R5, RZ, RZ, R37 ;  /* 0x000000ffff057224 */ /* 0x000fce00078e0025 */
.L_x_12:
[----:B------:R-:W-:Y:S05]  /*12d0*/  @!P3 BRA `(.L_x_15) ;  /* 0x00000000000cb947 */ /* 0x000fea0003800000 */
[----:B------:R-:W-:Y:S01]  /*12e0*/  UCGABAR_WAIT ;  /* 0x0000000000007dc7 */ /* 0x000fe20008000000 */
[----:B------:R-:W-:Y:S01]  /*12f0*/  CCTL.IVALL ;  /* 0x00000000ff00798f */ /* 0x000fe20002000000 */
[----:B------:R-:W-:Y:S05]  /*1300*/  BRA `(.L_x_16) ;  /* 0x0000000000047947 */ /* 0x000fea0003800000 */
.L_x_15:
[----:B------:R-:W-:Y:S06]  /*1310*/  BAR.SYNC.DEFER_BLOCKING 0x0 ;  /* 0x0000000000007b1d */ /* 0x000fec0000010000 */
.L_x_16:
[----:B------:R-:W-:Y:S05]  /*1320*/  @!P2 BRA `(.L_x_17) ;  /* 0x0000004000c8a947 */ /* 0x000fea0003800000 */
[----:B------:R-:W-:-:S13]  /*1330*/  ISETP.GT.U32.AND P1, PT, R40, 0x1, PT ;  /* 0x000000012800780c */ /* 0x000fda0003f24070 */
[----:B------:R-:W-:Y:S05]  /*1340*/  @P1 EXIT ;  /* 0x000000000000194d */ /* 0x000fea0003800000 */
.L_x_18:
[----:B------:R-:W-:-:S08]  /*1350*/  NOP ;  /* 0x0000000000007918 */ /* 0x000fd00000000000 */
[----:B------:R-:W0:Y:S02]  /*1360*/  USETMAXREG.TRY_ALLOC.CTAPOOL UP0, 0xe8 ;  /* 0x000000e8000079c8 */ /* 0x000e240008000600 */
[----:B0-----:R-:W-:-:S13]  /*1370*/  PLOP3.LUT P1, PT, PT, PT, UP0, 0x80, 0x0 ;  /* 0x000000000000781c */ /* 0x001fda0003f2f008 */
[----:B------:R-:W-:Y:S05]  /*1380*/  @!P1 BRA `(.L_x_18) ;  /* 0xfffffffc00f09947 */ /* 0x000fea000383ffff */
[----:B------:R-:W-:-:S13]  /*1390*/  LOP3.LUT P1, RZ, R17, 0xff, RZ, 0xc0, !PT ;  /* 0x000000ff11ff7812 */ /* 0x000fda000782c0ff */
[----:B------:R-:W-:Y:S05]  /*13a0*/  @!P1 EXIT ;  /* 0x000000000000994d */ /* 0x000fea0003800000 */
[----:B------:R-:W0:Y:S01]  /*13b0*/  S2UR UR6, SR_CgaCtaId ;  /* 0x00000000000679c3 */ /* 0x000e220000008800 */
[CC--:B------:R-:W-:Y:S01]  /*13c0*/  LEA.HI R11, R23.reuse, R10.reuse, RZ, 0x2 ;  /* 0x0000000a170b7211 */ /* 0x0c0fe200078f10ff */
[----:B------:R-:W-:Y:S01]  /*13d0*/  UIADD3 UR7, UR15, -0x1, URZ ;  /* 0xffffffff0f077890 */ /* 0x000fe2000fffe03f */
[----:B------:R-:W-:Y:S01]  /*13e0*/  LEA.HI R23, R23, R10, RZ, 0x5 ;  /* 0x0000000a17177211 */ /* 0x000fe200078f28ff */
[----:B------:R-:W-:Y:S01]  /*13f0*/  UMOV UR12, 0x400 ;  /* 0x00000400000c7882 */ /* 0x000fe20000000000 */
[--C-:B------:R-:W-:Y:S01]  /*1400*/  SHF.R.S32.HI R14, RZ, 0x2, R11.reuse ;  /* 0x00000002ff0e7819 */ /* 0x100fe2000001140b */
[----:B------:R-:W-:Y:S01]  /*1410*/  UISETP.LT.AND UP0, UPT, UR13, 0x1, UPT ;  /* 0x000000010d00788c */ /* 0x000fe2000bf01270 */
[----:B------:R-:W-:Y:S01]  /*1420*/  SHF.R.S32.HI R15, RZ, 0x1f, R11 ;  /* 0x0000001fff0f7819 */ /* 0x000fe2000001140b */
[----:B------:R-:W-:Y:S01]  /*1430*/  USHF.L.U32 UR22, UR13, 0x1, URZ ;  /* 0x000000010d167899 */ /* 0x000fe2000800063f */
[----:B------:R-:W-:Y:S01]  /*1440*/  SHF.R.S32.HI R23, RZ, 0x5, R23 ;  /* 0x00000005ff177819 */ /* 0x000fe20000011417 */
[----:B------:R-:W-:Y:S01]  /*1450*/  USEL UR14, UR13, 0x1, UP0 ;  /* 0x000000010d0e7887 */ /* 0x000fe20008000000 */
[----:B------:R-:W-:Y:S01]  /*1460*/  LEA.HI R15, R15, R14, RZ, 0x3 ;  /* 0x0000000e0f0f7211 */ /* 0x000fe200078f18ff */
[----:B------:R-:W-:Y:S01]  /*1470*/  UISETP.NE.AND UP0, UPT, UR7, URZ, UPT ;  /* 0x0000003f0700728c */ /* 0x000fe2000bf05270 */
[----:B------:R-:W-:Y:S01]  /*1480*/  LOP3.LUT R17, R11, 0xfffffffc, RZ, 0xc0, !PT ;  /* 0xfffffffc0b117812 */ /* 0x000fe200078ec0ff */
[----:B------:R-:W-:Y:S01]  /*1490*/  UIADD3 UR14, -UR14, UR13, URZ ;  /* 0x0000000d0e0e7290 */ /* 0x000fe2000fffe13f */
[----:B------:R-:W-:Y:S01]  /*14a0*/  LOP3.LUT R15, R15, 0xfffffff8, RZ, 0xc0, !PT ;  /* 0xfffffff80f0f7812 */ /* 0x000fe200078ec0ff */
[----:B------:R-:W-:Y:S01]  /*14b0*/  USEL UR9, URZ, 0x1, UP0 ;  /* 0x000000013f097887 */ /* 0x000fe20008000000 */
[----:B------:R-:W-:Y:S01]  /*14c0*/  LOP3.LUT R85, R7, 0x1, RZ, 0xfc, !PT ;  /* 0x0000000107557812 */ /* 0x000fe200078efcff */
[----:B------:R-:W-:-:S02]  /*14d0*/  IMAD.IADD R17, R10, 0x1, -R17 ;  /* 0x000000010a117824 */ /* 0x000fc400078e0a11 */
[----:B------:R-:W-:Y:S02]  /*14e0*/  IMAD.IADD R14, R14, 0x1, -R15 ;  /* 0x000000010e0e7824 */ /* 0x000fe400078e0a0f */
[----:B------:R-:W-:Y:S01]  /*14f0*/  IMAD.U32 R86, RZ, RZ, UR9 ;  /* 0x00000009ff567e24 */ /* 0x000fe2000f8e00ff */
[----:B0-----:R-:W-:Y:S02]  /*1500*/  ULEA UR12, UR6, UR12, 0x18 ;  /* 0x0000000c060c7291 */ /* 0x001fe4000f8ec03f */
[--C-:B------:R-:W-:Y:S01]  /*1510*/  SHF.R.S32.HI R15, RZ, 0x1f, R14.reuse ;  /* 0x0000001fff0f7819 */ /* 0x100fe2000001140e */
[----:B------:R-:W-:Y:S01]  /*1520*/  USHF.L.U32 UR6, UR7, 0x3, URZ ;  /* 0x0000000307067899 */ /* 0x000fe2000800063f */
[C-C-:B------:R-:W-:Y:S01]  /*1530*/  IMAD R20, R23.reuse, -0x10, -R14.reuse ;  /* 0xfffffff017147824 */ /* 0x140fe200078e0a0e */
[----:B------:R-:W-:Y:S02]  /*1540*/  UIADD3 UR7, UR12, 0x180, URZ ;  /* 0x000001800c077890 */ /* 0x000fe4000fffe03f */
[----:B------:R-:W-:Y:S01]  /*1550*/  ULOP3.LUT UR6, UR6, 0x8, URZ, 0xc0, !UPT ;  /* 0x0000000806067892 */ /* 0x000fe2000f8ec03f */
[----:B------:R-:W-:Y:S01]  /*1560*/  IMAD.WIDE R10, R23, 0x10, R14 ;  /* 0x00000010170a7825 */ /* 0x000fe200078e020e */
[----:B------:R-:W-:-:S02]  /*1570*/  UIADD3 UR8, UR12, 0x2980, URZ ;  /* 0x000029800c087890 */ /* 0x000fc4000fffe03f */
[----:B------:R-:W-:Y:S02]  /*1580*/  USHF.R.U32.HI UR7, URZ, 0x4, UR7 ;  /* 0x000000043f077899 */ /* 0x000fe40008011607 */
[----:B------:R-:W-:Y:S02]  /*1590*/  USHF.R.U32.HI UR8, URZ, 0x4, UR8 ;  /* 0x000000043f087899 */ /* 0x000fe40008011608 */
[----:B------:R-:W-:Y:S02]  /*15a0*/  ULOP3.LUT UR24, UR6, 0x8, URZ, 0x3c, !UPT ;  /* 0x0000000806187892 */ /* 0x000fe4000f8e3c3f */
[----:B------:R-:W-:Y:S02]  /*15b0*/  ULOP3.LUT UR16, UR6, 0x18, URZ, 0x3c, !UPT ;  /* 0x0000001806107892 */ /* 0x000fe4000f8e3c3f */
[----:B------:R-:W-:Y:S01]  /*15c0*/  UIADD3 UR23, UR12, 0x60, URZ ;  /* 0x000000600c177890 */ /* 0x000fe2000fffe03f */
[----:B------:R-:W-:Y:S01]  /*15d0*/  ULDC UR6, c[0x0][0x284] ;  /* 0x0000a10000067ab9 */ /* 0x000fe20000000800 */
[----:B------:R-:W-:Y:S01]  /*15e0*/  ULOP3.LUT UR7, UR7, 0x3fff, URZ, 0xc0, !UPT ;  /* 0x00003fff07077892 */ /* 0x000fe2000f8ec03f */
[----:B------:R-:W-:Y:S01]  /*15f0*/  VIADD R20, R20, UR6 ;  /* 0x0000000614147c36 */ /* 0x000fe20008000000 */
[----:B------:R-:W-:-:S02]  /*1600*/  ULOP3.LUT UR8, UR8, 0x3fff, URZ, 0xc0, !UPT ;  /* 0x00003fff08087892 */ /* 0x000fc4000f8ec03f */
[----:B------:R-:W-:Y:S02]  /*1610*/  ULEA UR15, UR15, UR23, 0x3 ;  /* 0x000000170f0f7291 */ /* 0x000fe4000f8e183f */
[----:B------:R-:W-:Y:S02]  /*1620*/  ULOP3.LUT UR17, UR7, 0x10000, URZ, 0xfc, !UPT ;  /* 0x0001000007117892 */ /* 0x000fe4000f8efc3f */
[----:B------:R-:W-:-:S12]  /*1630*/  ULOP3.LUT UR18, UR8, 0x10000, URZ, 0xfc, !UPT ;  /* 0x0001000008127892 */ /* 0x000fd8000f8efc3f */
.L_x_109:
[----:B------:R-:W-:Y:S01]  /*1640*/  SHF.L.U32 R14, R86, 0x1f, RZ ;  /* 0x0000001f560e7819 */ /* 0x000fe200000006ff */
[----:B------:R-:W0:Y:S01]  /*1650*/  LDC R15, c[0x0][0x28c] ;  /* 0x0000a300ff0f7b82 */ /* 0x000e220000000800 */
[----:B------:R-:W-:Y:S01]  /*1660*/  UMOV UR6, URZ ;  /* 0x0000003f00067c82 */ /* 0x000fe20008000000 */
[----:B------:R-:W-:Y:S01]  /*1670*/  UMOV UR19, UR5 ;  /* 0x0000000500137c82 */ /* 0x000fe20008000000 */
[----:B------:R-:W1:Y:S01]  /*1680*/  SYNCS.PHASECHK.TRANS64.TRYWAIT P1, [UR15+-0x8], R14 ;  /* 0xfffff80eff0075a7 */ /* 0x000e62000802014f */
[----:B0-----:R-:W-:Y:S01]  /*1690*/  ISETP.GE.AND P2, PT, R15, 0x1, PT ;  /* 0x000000010f00780c */ /* 0x001fe20003f46270 */
[----:B-1-34-:R-:W-:-:S12]  /*16a0*/  @!P1 BRA `(.L_x_19) ;  /* 0x0000005000049947 */ /* 0x01afd80003800000 */
.L_x_132:
[----:B------:R-:W-:Y:S01]  /*16b0*/  UMOV UR7, URZ ;  /* 0x0000003f00077c82 */ /* 0x000fe20008000000 */
[----:B------:R-:W-:Y:S01]  /*16c0*/  UMOV UR8, URZ ;  /* 0x0000003f00087c82 */ /* 0x000fe20008000000 */
[----:B------:R-:W-:Y:S01]  /*16d0*/  CS2R R22, SRZ ;  /* 0x0000000000167805 */ /* 0x000fe2000001ff00 */
[----:B------:R-:W-:Y:S01]  /*16e0*/  IMAD.MOV.U32 R21, RZ, RZ, RZ ;  /* 0x000000ffff157224 */ /* 0x000fe200078e00ff */
[----:B------:R-:W-:Y:S02]  /*16f0*/  CS2R R56, SRZ ;  /* 0x0000000000387805 */ /* 0x000fe4000001ff00 */
[----:B------:R-:W-:Y:S02]  /*1700*/  CS2R R58, SRZ ;  /* 0x00000000003a7805 */ /* 0x000fe4000001ff00 */
[----:B------:R-:W-:Y:S02]  /*1710*/  CS2R R60, SRZ ;  /* 0x00000000003c7805 */ /* 0x000fe4000001ff00 */
[----:B------:R-:W-:-:S02]  /*1720*/  CS2R R62, SRZ ;  /* 0x00000000003e7805 */ /* 0x000fc4000001ff00 */
[----:B------:R-:W-:Y:S02]  /*1730*/  CS2R R64, SRZ ;  /* 0x0000000000407805 */ /* 0x000fe4000001ff00 */
[----:B------:R-:W-:Y:S02]  /*1740*/  CS2R R66, SRZ ;  /* 0x0000000000427805 */ /* 0x000fe4000001ff00 */
[----:B------:R-:W-:Y:S02]  /*1750*/  CS2R R68, SRZ ;  /* 0x0000000000447805 */ /* 0x000fe4000001ff00 */
[----:B------:R-:W-:Y:S02]  /*1760*/  CS2R R70, SRZ ;  /* 0x0000000000467805 */ /* 0x000fe4000001ff00 */
[----:B------:R-:W-:Y:S02]  /*1770*/  CS2R R72, SRZ ;  /* 0x0000000000487805 */ /* 0x000fe4000001ff00 */
[----:B------:R-:W-:-:S02]  /*1780*/  CS2R R74, SRZ ;  /* 0x00000000004a7805 */ /* 0x000fc4000001ff00 */
[----:B------:R-:W-:Y:S02]  /*1790*/  CS2R R76, SRZ ;  /* 0x00000000004c7805 */ /* 0x000fe4000001ff00 */
[----:B------:R-:W-:Y:S02]  /*17a0*/  CS2R R78, SRZ ;  /* 0x00000000004e7805 */ /* 0x000fe4000001ff00 */
[----:B------:R-:W-:Y:S02]  /*17b0*/  CS2R R80, SRZ ;  /* 0x0000000000507805 */ /* 0x000fe4000001ff00 */
[----:B------:R-:W-:Y:S01]  /*17c0*/  CS2R R82, SRZ ;  /* 0x0000000000527805 */ /* 0x000fe2000001ff00 */
[----:B------:R-:W-:Y:S01]  /*17d0*/  IMAD.MOV.U32 R84, RZ, RZ, RZ ;  /* 0x000000ffff547224 */ /* 0x000fe200078e00ff */
[----:B------:R-:W-:Y:S01]  /*17e0*/  CS2R R24, SRZ ;  /* 0x0000000000187805 */ /* 0x000fe2000001ff00 */
[----:B------:R-:W-:Y:S01]  /*17f0*/  IMAD.U32 R87, RZ, RZ, UR4 ;  /* 0x00000004ff577e24 */ /* 0x000fe2000f8e00ff */
        /* <DEDUP_REMOVED lines=14> */
[----:B------:R-:W-:Y:S01]  /*18e0*/  CS2R R54, SRZ ;  /* 0x0000000000367805 */ /* 0x000fe2000001ff00 */
[----:B------:R-:W-:Y:S06]  /*18f0*/  @!P2 BRA `(.L_x_20) ;  /* 0x000000040048a947 */ /* 0x000fec0003800000 */
[----:B------:R-:W-:-:S13]  /*1900*/  ISETP.NE.AND P2, PT, R85, 0x3, PT ;  /* 0x000000035500780c */ /* 0x000fda0003f45270 */
[----:B------:R-:W-:Y:S05]  /*1910*/  @!P2 BRA `(.L_x_21) ;  /* 0x000000000004a947 */ /* 0x000fea0003800000 */
[----:B------:R-:W-:Y:S01]  /*1920*/  BPT.TRAP 0x1 ;  /* 0x000000040000795c */ /* 0x000fe20000300000 */
.L_x_21:
[----:B------:R-:W-:Y:S01]  /*1930*/  ULEA UR6, UR5, UR12, 0x3 ;  /* 0x0000000c05067291 */ /* 0x000fe2000f8e183f */
[----:B0-----:R-:W-:-:S05]  /*1940*/  IMAD.U32 R14, RZ, RZ, UR4 ;  /* 0x00000004ff0e7e24 */ /* 0x001fca000f8e00ff */
[----:B------:R-:W-:-:S04]  /*1950*/  SHF.L.U32 R14, R14, 0x1f, RZ ;  /* 0x0000001f0e0e7819 */ /* 0x000fc800000006ff */
[----:B------:R0:W1:Y:S01]  /*1960*/  SYNCS.PHASECHK.TRANS64.TRYWAIT P1, [UR6], R14 ;  /* 0x0000000eff0075a7 */ /* 0x0000620008020146 */
[----:B------:R-:W-:Y:S05]  /*1970*/  @!P2 BRA `(.L_x_22) ;  /* 0x000000000004a947 */ /* 0x000fea0003800000 */
[----:B------:R-:W-:Y:S01]  /*1980*/  BPT.TRAP 0x1 ;  /* 0x000000040000795c */ /* 0x000fe20000300000 */
.L_x_22:
[----:B-1----:R-:W-:Y:S05]  /*1990*/  @P1 BRA `(.L_x_23) ;  /* 0x0000000000081947 */ /* 0x002fea0003800000 */
[----:B------:R-:W1:Y:S02]  /*19a0*/  SYNCS.PHASECHK.TRANS64.TRYWAIT P1, [UR6], R14 ;  /* 0x0000000eff0075a7 */ /* 0x000e640008020146 */
[----:B-1----:R-:W-:Y:S05]  /*19b0*/  @!P1 BRA `(.L_x_24) ;  /* 0x0000004c00589947 */ /* 0x002fea0003800000 */
.L_x_23:
[----:B------:R-:W-:Y:S01]  /*19c0*/  ULDC UR7, c[0x0][0x50c] ;  /* 0x0001430000077ab9 */ /* 0x000fe20000000800 */
[----:B------:R-:W-:Y:S01]  /*19d0*/  ULEA UR8, UR5, UR17, 0x7 ;  /* 0x0000001105087291 */ /* 0x000fe2000f8e383f */
[----:B------:R-:W-:Y:S01]  /*19e0*/  WARPGROUP.ARRIVE ;  /* 0x00000000000079c5 */ /* 0x000fe20000000000 */
[----:B------:R-:W-:Y:S01]  /*19f0*/  UISETP.NE.AND UP0, UPT, UR7, 0x1, UPT ;  /* 0x000000010700788c */ /* 0x000fe2000bf05270 */
[----:B------:R-:W-:Y:S01]  /*1a00*/  CS2R R22, SRZ ;  /* 0x0000000000167805 */ /* 0x000fe2000001ff00 */
[----:B------:R-:W-:Y:S01]  /*1a10*/  ULEA UR10, UR5, UR18, 0x7 ;  /* 0x00000012050a7291 */ /* 0x000fe2000f8e383f */
[----:B------:R-:W-:Y:S01]  /*1a20*/  IMAD.MOV.U32 R21, RZ, RZ, RZ ;  /* 0x000000ffff157224 */ /* 0x000fe200078e00ff */
[----:B------:R-:W-:Y:S01]  /*1a30*/  USEL UR7, URZ, 0x1, UP0 ;  /* 0x000000013f077887 */ /* 0x000fe20008000000 */
[----:B------:R-:W-:Y:S01]  /*1a40*/  CS2R R56, SRZ ;  /* 0x0000000000387805 */ /* 0x000fe2000001ff00 */
[----:B------:R-:W-:Y:S01]  /*1a50*/  UMOV UR9, 0xc0000010 ;  /* 0xc000001000097882 */ /* 0x000fe20000000000 */
[----:B------:R-:W-:Y:S01]  /*1a60*/  UMOV UR11, 0xc0000010 ;  /* 0xc0000010000b7882 */ /* 0x000fe20000000000 */
[----:B------:R-:W-:Y:S01]  /*1a70*/  UMOV UR6, 0x1 ;  /* 0x0000000100067882 */ /* 0x000fe20000000000 */
[----:B------:R-:W-:-:S02]  /*1a80*/  CS2R R58, SRZ ;  /* 0x00000000003a7805 */ /* 0x000fc4000001ff00 */
[----:B------:R-:W-:Y:S01]  /*1a90*/  ISETP.NE.AND P1, PT, RZ, UR7, PT ;  /* 0x00000007ff007c0c */ /* 0x000fe2000bf25270 */
[----:B------:R-:W-:Y:S01]  /*1aa0*/  QGMMA.64x64x32.F32.E5M2.E5M2 R24, gdesc[UR8], RZ, !UPT, gsb0 ;  /* 0x00e00000081879f3 */ /* 0x000fe2000c0038ff */
        /* <DEDUP_REMOVED lines=11> */
[----:B------:R-:W-:Y:S01]  /*1b60*/  CS2R R82, SRZ ;  /* 0x0000000000527805 */ /* 0x000fe2000001ff00 */
[----:B------:R-:W-:Y:S01]  /*1b70*/  IMAD.MOV.U32 R84, RZ, RZ, RZ ;  /* 0x000000ffff547224 */ /* 0x000fe200078e00ff */
[----:B------:R-:W-:Y:S06]  /*1b80*/  @!P1 BRA `(.L_x_25) ;  /* 0x0000000000889947 */ /* 0x000fec0003800000 */
[----:B------:R-:W-:Y:S02]  /*1b90*/  WARPGROUP.DEPBAR.LE gsb0, 0x0 ;  /* 0x00008000000079c5 */ /* 0x000fe40000010000 */
[----:B------:R-:W-:-:S01]  /*1ba0*/  FADD R83, RZ, R24 ;  /* 0x00000018ff537221 */ /* 0x000fc20000000000 */
[----:B------:R-:W-:Y:S01]  /*1bb0*/  FADD R84, RZ, R25 ;  /* 0x00000019ff547221 */ /* 0x000fe20000000000 */
        /* <DEDUP_REMOVED lines=30> */
[----:B------:R-:W-:-:S06]  /*1da0*/  UMOV UR6, URZ ;  /* 0x0000003f00067c82 */ /* 0x000fcc0008000000 */
.L_x_25:
[----:B------:R-:W-:-:S04]  /*1db0*/  UIADD3 UR19, UR5, 0x1, URZ ;  /* 0x0000000105137890 */ /* 0x000fc8000fffe03f */
[----:B------:R-:W-:-:S04]  /*1dc0*/  UISETP.NE.AND UP0, UPT, UR19, 0x5, UPT ;  /* 0x000000051300788c */ /* 0x000fc8000bf05270 */
[----:B------:R-:W-:Y:S02]  /*1dd0*/  USEL UR8, URZ, 0x1, UP0 ;  /* 0x000000013f087887 */ /* 0x000fe40008000000 */
[----:B------:R-:W-:Y:S02]  /*1de0*/  USEL UR19, UR19, URZ, UP0 ;  /* 0x0000003f13137287 */ /* 0x000fe40008000000 */
[----:B------:R-:W-:-:S06]  /*1df0*/  ULOP3.LUT UR8, UR4, UR8, URZ, 0x3c, !UPT ;  /* 0x0000000804087292 */ /* 0x000fcc000f8e3c3f */
[----:B------:R-:W-:Y:S01]  /*1e00*/  IMAD.U32 R87, RZ, RZ, UR8 ;  /* 0x00000008ff577e24 */ /* 0x000fe2000f8e00ff */
[----:B------:R-:W-:-:S06]  /*1e10*/  UMOV UR8, 0x1 ;  /* 0x0000000100087882 */ /* 0x000fcc0000000000 */
.L_x_20:
[----:B------:R-:W-:-:S06]  /*1e20*/  UISETP.GE.AND UP0, UPT, UR14, 0x1, UPT ;  /* 0x000000010e00788c */ /* 0x000fcc000bf06270 */
[----:B------:R-:W-:-:S13]  /*1e30*/  PLOP3.LUT P1, PT, PT, PT, UP0, 0x80, 0x0 ;  /* 0x000000000000781c */ /* 0x000fda0003f2f008 */
[----:B------:R-:W-:Y:S05]  /*1e40*/  @!P1 BRA `(.L_x_26) ;  /* 0x0000000400509947 */ /* 0x000fea0003800000 */
[----:B01----:R-:W-:Y:S01]  /*1e50*/  IMAD.U32 R14, RZ, RZ, UR14 ;  /* 0x0000000eff0e7e24 */ /* 0x003fe2000f8e00ff */
[----:B------:R-:W-:Y:S01]  /*1e60*/  ULDC UR25, c[0x0][0x50c] ;  /* 0x0001430000197ab9 */ /* 0x000fe20000000800 */
[----:B------:R-:W-:-:S07]  /*1e70*/  IMAD.U32 R15, RZ, RZ, UR5 ;  /* 0x00000005ff0f7e24 */ /* 0x000fce000f8e00ff */
.L_x_34:
[----:B------:R-:W-:-:S13]  /*1e80*/  ISETP.NE.AND P2, PT, R85, 0x3, PT ;  /* 0x000000035500780c */ /* 0x000fda0003f45270 */
[----:B0-----:R-:W-:Y:S05]  /*1e90*/  @!P2 BRA `(.L_x_27) ;  /* 0x000000000004a947 */ /* 0x001fea0003800000 */
[----:B------:R-:W-:Y:S01]  /*1ea0*/  BPT.TRAP 0x1 ;  /* 0x000000040000795c */ /* 0x000fe20000300000 */
.L_x_27:
[----:B------:R-:W-:Y:S01]  /*1eb0*/  ULEA UR9, UR19, UR12, 0x3 ;  /* 0x0000000c13097291 */ /* 0x000fe2000f8e183f */
[----:B------:R-:W-:-:S08]  /*1ec0*/  SHF.L.U32 R18, R87, 0x1f, RZ ;  /* 0x0000001f57127819 */ /* 0x000fd000000006ff */
[----:B------:R0:W1:Y:S01]  /*1ed0*/  SYNCS.PHASECHK.TRANS64.TRYWAIT P1, [UR9], R18 ;  /* 0x00000012ff0075a7 */ /* 0x0000620008020149 */
[----:B------:R-:W-:Y:S05]  /*1ee0*/  @!P2 BRA `(.L_x_28) ;  /* 0x000000000004a947 */ /* 0x000fea0003800000 */
[----:B------:R-:W-:Y:S01]  /*1ef0*/  BPT.TRAP 0x1 ;  /* 0x000000040000795c */ /* 0x000fe20000300000 */
.L_x_28:
[----:B-1----:R-:W-:Y:S05]  /*1f00*/  @P1 BRA `(.L_x_29) ;  /* 0x0000000000081947 */ /* 0x002fea0003800000 */
[----:B------:R-:W1:Y:S02]  /*1f10*/  SYNCS.PHASECHK.TRANS64.TRYWAIT P1, [UR9], R18 ;  /* 0x00000012ff0075a7 */ /* 0x000e640008020149 */
[----:B-1----:R-:W-:Y:S05]  /*1f20*/  @!P1 BRA `(.L_x_30) ;  /* 0x0000004800149947 */ /* 0x002fea0003800000 */
.L_x_29:
[----:B------:R-:W-:Y:S01]  /*1f30*/  UISETP.NE.AND UP0, UPT, UR7, URZ, UPT ;  /* 0x0000003f0700728c */ /* 0x000fe2000bf05270 */
[----:B------:R-:W-:Y:S01]  /*1f40*/  WARPGROUP.ARRIVE ;  /* 0x00000000000079c5 */ /* 0x000fe20000000000 */
[----:B------:R-:W-:Y:S02]  /*1f50*/  ULEA UR10, UR19, UR18, 0x7 ;  /* 0x00000012130a7291 */ /* 0x000fe4000f8e383f */
[----:B------:R-:W-:Y:S01]  /*1f60*/  USEL UR8, UR8, URZ, !UP0 ;  /* 0x0000003f08087287 */ /* 0x000fe2000c000000 */
[----:B------:R-:W-:Y:S01]  /*1f70*/  UMOV UR9, 0xc0000010 ;  /* 0xc000001000097882 */ /* 0x000fe20000000000 */
[----:B------:R-:W-:Y:S02]  /*1f80*/  UMOV UR11, 0xc0000010 ;  /* 0xc0000010000b7882 */ /* 0x000fe40000000000 */
[----:B------:R-:W-:Y:S02]  /*1f90*/  UISETP.NE.U32.AND UP0, UPT, UR8, URZ, UPT ;  /* 0x0000003f0800728c */ /* 0x000fe4000bf05070 */
[----:B------:R-:W-:-:S02]  /*1fa0*/  ULEA UR8, UR19, UR17, 0x7 ;  /* 0x0000001113087291 */ /* 0x000fc4000f8e383f */
[----:B------:R-:W-:-:S07]  /*1fb0*/  UIADD3 UR6, UR6, 0x1, URZ ;  /* 0x0000000106067890 */ /* 0x000fce000fffe03f */
[----:B------:R-:W-:Y:S01]  /*1fc0*/  QGMMA.64x64x32.F32.E5M2.E5M2 R24, gdesc[UR8], R24, UP0, gsb0 ;  /* 0x00e00000081879f3 */ /* 0x000fe2000b803818 */
[----:B------:R-:W-:-:S04]  /*1fd0*/  UISETP.NE.AND UP0, UPT, UR6, UR25, UPT ;  /* 0x000000190600728c */ /* 0x000fc8000bf05270 */
[----:B------:R-:W-:-:S06]  /*1fe0*/  USEL UR7, URZ, 0x1, UP0 ;  /* 0x000000013f077887 */ /* 0x000fcc0008000000 */
[----:B------:R-:W-:Y:S01]  /*1ff0*/  ISETP.NE.AND P1, PT, RZ, UR7, PT ;  /* 0x00000007ff007c0c */ /* 0x000fe2000bf25270 */
[----:B------:R-:W-:-:S12]  /*2000*/  WARPGROUP.DEPBAR.LE gsb0, 0x1 ;  /* 0x00008000000079c5 */ /* 0x000fd80000010100 */
[----:B------:R-:W-:Y:S05]  /*2010*/  @!P1 BRA `(.L_x_31) ;  /* 0x0000000000889947 */ /* 0x000fea0003800000 */
[----:B------:R-:W-:Y:S02]  /*2020*/  WARPGROUP.DEPBAR.LE gsb0, 0x0 ;  /* 0x00008000000079c5 */ /* 0x000fe40000010000 */
[----:B------:R-:W-:-:S01]  /*2030*/  FADD R83, R24, R83 ;  /* 0x0000005318537221 */ /* 0x000fc20000000000 */
[----:B------:R-:W-:Y:S01]  /*2040*/  FADD R84, R25, R84 ;  /* 0x0000005419547221 */ /* 0x000fe20000000000 */
        /* <DEDUP_REMOVED lines=30> */
[----:B------:R-:W-:-:S06]  /*2230*/  UMOV UR6, URZ ;  /* 0x0000003f00067c82 */ /* 0x000fcc0008000000 */
.L_x_31:
[----:B------:R-:W-:Y:S05]  /*2240*/  @!P2 BRA `(.L_x_32) ;  /* 0x000000000004a947 */ /* 0x000fea0003800000 */
[----:B------:R-:W-:Y:S01]  /*2250*/  BPT.TRAP 0x1 ;  /* 0x000000040000795c */ /* 0x000fe20000300000 */
.L_x_32:
[----:B01----:R-:W-:Y:S02]  /*2260*/  @P0 LEA R18, R15, UR12, 0x3 ;  /* 0x0000000c0f120c11 */ /* 0x003fe4000f8e18ff */
[----:B------:R-:W-:-:S03]  /*2270*/  ISETP.GT.U32.AND P1, PT, R7, 0x1, PT ;  /* 0x000000010700780c */ /* 0x000fc60003f24070 */
[----:B------:R-:W-:-:S05]  /*2280*/  @P0 VIADD R19, R18, 0x28 ;  /* 0x0000002812130836 */ /* 0x000fca0000000000 */
[----:B------:R-:W-:-:S04]  /*2290*/  @P0 PRMT R19, R12, 0x654, R19 ;  /* 0x000006540c130816 */ /* 0x000fc80000000013 */
[----:B------:R0:W-:Y:S01]  /*22a0*/  @P0 SYNCS.ARRIVE.TRANS64.RED.A1T0 RZ, [R19+URZ], RZ ;  /* 0x000000ff13ff09a7 */ /* 0x0001e2000810043f */
[----:B------:R-:W-:Y:S05]  /*22b0*/  @P1 BRA `(.L_x_33) ;  /* 0x0000000000041947 */ /* 0x000fea0003800000 */
[----:B------:R-:W-:Y:S01]  /*22c0*/  BPT.TRAP 0x1 ;  /* 0x000000040000795c */ /* 0x000fe20000300000 */
.L_x_33:
[----:B------:R-:W-:Y:S01]  /*22d0*/  UIADD3 UR19, UR19, 0x1, URZ ;  /* 0x0000000113137890 */ /* 0x000fe2000fffe03f */
[C---:B------:R-:W-:Y:S01]  /*22e0*/  ISETP.GT.AND P2, PT, R14.reuse, 0x1, PT ;  /* 0x000000010e00780c */ /* 0x040fe20003f44270 */
[----:B------:R-:W-:Y:S02]  /*22f0*/  VIADD R15, R15, 0x1 ;  /* 0x000000010f0f7836 */ /* 0x000fe40000000000 */
[----:B------:R-:W-:Y:S01]  /*2300*/  UISETP.NE.AND UP0, UPT, UR19, 0x5, UPT ;  /* 0x000000051300788c */ /* 0x000fe2000bf05270 */
[----:B------:R-:W-:Y:S02]  /*2310*/  VIADD R14, R14, 0xffffffff ;  /* 0xffffffff0e0e7836 */ /* 0x000fe40000000000 */
[C---:B------:R-:W-:Y:S01]  /*2320*/  ISETP.NE.AND P1, PT, R15.reuse, 0x5, PT ;  /* 0x000000050f00780c */ /* 0x040fe20003f25270 */
[----:B------:R-:W-:Y:S02]  /*2330*/  USEL UR8, URZ, 0x1, UP0 ;  /* 0x000000013f087887 */ /* 0x000fe40008000000 */
[----:B------:R-:W-:Y:S01]  /*2340*/  USEL UR19, UR19, URZ, UP0 ;  /* 0x0000003f13137287 */ /* 0x000fe20008000000 */
[----:B------:R-:W-:-:S03]  /*2350*/  SEL R15, R15, RZ, P1 ;  /* 0x000000ff0f0f7207 */ /* 0x000fc60000800000 */
[----:B------:R-:W-:Y:S01]  /*2360*/  LOP3.LUT R87, R87, UR8, RZ, 0x3c, !PT ;  /* 0x0000000857577c12 */ /* 0x000fe2000f8e3cff */
[----:B------:R-:W-:Y:S01]  /*2370*/  UMOV UR8, 0x1 ;  /* 0x0000000100087882 */ /* 0x000fe20000000000 */
[----:B------:R-:W-:Y:S06]  /*2380*/  @P2 BRA `(.L_x_34) ;  /* 0xfffffff800bc2947 */ /* 0x000fec000383ffff */
.L_x_26:
[----:B------:R-:W-:Y:S01]  /*2390*/  UISETP.NE.AND UP0, UPT, UR6, URZ, UPT ;  /* 0x0000003f0600728c */ /* 0x000fe2000bf05270 */
[----:B01----:R-:W0:Y:S01]  /*23a0*/  LDC R14, c[0x0][0x28c] ;  /* 0x0000a300ff0e7b82 */ /* 0x003e220000000800 */
[----:B------:R-:W-:Y:S02]  /*23b0*/  IMAD.U32 R15, RZ, RZ, UR24 ;  /* 0x00000018ff0f7e24 */ /* 0x000fe4000f8e00ff */
[----:B------:R-:W-:-:S06]  /*23c0*/  USEL UR6, URZ, 0x1, !UP0 ;  /* 0x000000013f067887 */ /* 0x000fcc000c000000 */
[----:B------:R-:W-:-:S13]  /*23d0*/  ISETP.NE.AND P1, PT, RZ, UR6, PT ;  /* 0x00000006ff007c0c */ /* 0x000fda000bf25270 */
[----:B------:R-:W-:Y:S05]  /*23e0*/  @!P1 BRA `(.L_x_35) ;  /* 0x0000000000849947 */ /* 0x000fea0003800000 */
[----:B------:R-:W-:Y:S02]  /*23f0*/  WARPGROUP.DEPBAR.LE gsb0, 0x0 ;  /* 0x00008000000079c5 */ /* 0x000fe40000010000 */
[----:B------:R-:W-:Y:S01]  /*2400*/  FADD R83, R24, R83 ;  /* 0x0000005318537221 */ /* 0x000fe20000000000 */
        /* <DEDUP_REMOVED lines=30> */
[----:B------:R-:W-:-:S07]  /*25f0*/  FADD R22, R22, R55 ;  /* 0x0000003716167221 */ /* 0x000fce0000000000 */
.L_x_35:
[----:B0-----:R-:W-:Y:S01]  /*2600*/  ISETP.GE.AND P1, PT, R14, 0x1, PT ;  /* 0x000000010e00780c */ /* 0x001fe20003f26270 */
[----:B------:R0:W-:Y:S01]  /*2610*/  SYNCS.ARRIVE.TRANS64.A1T0 RZ, [R15+UR23], RZ ;  /* 0x000000ff0fff79a7 */ /* 0x0001e20008100017 */
[----:B------:R-:W-:-:S11]  /*2620*/  WARPGROUP.DEPBAR.LE gsb0, 0x0 ;  /* 0x00008000000079c5 */ /* 0x000fd60000010000 */
[----:B------:R-:W-:Y:S05]  /*2630*/  @!P1 BRA `(.L_x_36) ;  /* 0x0000000000449947 */ /* 0x000fea0003800000 */
[----:B------:R-:W-:-:S13]  /*2640*/  ISETP.NE.AND P1, PT, R85, 0x3, PT ;  /* 0x000000035500780c */ /* 0x000fda0003f25270 */
[----:B------:R-:W-:Y:S05]  /*2650*/  @!P1 BRA `(.L_x_37) ;  /* 0x0000000000049947 */ /* 0x000fea0003800000 */
[----:B------:R-:W-:Y:S01]  /*2660*/  BPT.TRAP 0x1 ;  /* 0x000000040000795c */ /* 0x000fe20000300000 */
.L_x_37:
[----:B------:R-:W-:Y:S01]  /*2670*/  VOTEU.ANY UP0, P0 ;  /* 0x00000000003f7886 */ /* 0x000fe20000000100 */
[----:B------:R-:W-:-:S04]  /*2680*/  ISETP.GT.U32.AND P1, PT, R7, 0x1, PT ;  /* 0x000000010700780c */ /* 0x000fc80003f24070 */
[----:B------:R-:W-:-:S06]  /*2690*/  @UP0 UIADD3 UR6, UR14, UR5, URZ ;  /* 0x000000050e060290 */ /* 0x000fcc000fffe03f */
[----:B------:R-:W-:Y:S02]  /*26a0*/  IMAD.U32 R14, RZ, RZ, UR6 ;  /* 0x00000006ff0e7e24 */ /* 0x000fe4000f8e00ff */
[----:B------:R-:W-:Y:S02]  /*26b0*/  IMAD.U32 R19, RZ, RZ, UR6 ;  /* 0x00000006ff137e24 */ /* 0x000fe4000f8e00ff */
[----:B0-----:R-:W-:-:S05]  /*26c0*/  @P0 IMAD.WIDE.U32 R14, R14, -0x33333333, RZ ;  /* 0xcccccccd0e0e0825 */ /* 0x001fca00078e00ff */
[----:B------:R-:W-:-:S05]  /*26d0*/  @P0 SHF.R.U32.HI R14, RZ, 0x2, R15 ;  /* 0x00000002ff0e0819 */ /* 0x000fca000001160f */
[----:B------:R-:W-:-:S05]  /*26e0*/  @P0 IMAD R14, R14, -0x5, R19 ;  /* 0xfffffffb0e0e0824 */ /* 0x000fca00078e0213 */
[----:B------:R-:W-:-:S05]  /*26f0*/  @P0 LEA R14, R14, UR12, 0x3 ;  /* 0x0000000c0e0e0c11 */ /* 0x000fca000f8e18ff */
[----:B------:R-:W-:-:S05]  /*2700*/  @P0 VIADD R15, R14, 0x28 ;  /* 0x000000280e0f0836 */ /* 0x000fca0000000000 */
[----:B------:R-:W-:-:S04]  /*2710*/  @P0 PRMT R15, R12, 0x654, R15 ;  /* 0x000006540c0f0816 */ /* 0x000fc8000000000f */
[----:B------:R1:W-:Y:S01]  /*2720*/  @P0 SYNCS.ARRIVE.TRANS64.RED.A1T0 RZ, [R15+URZ], RZ ;  /* 0x000000ff0fff09a7 */ /* 0x0003e2000810043f */
[----:B------:R-:W-:Y:S05]  /*2730*/  @P1 BRA `(.L_x_36) ;  /* 0x0000000000041947 */ /* 0x000fea0003800000 */
[----:B------:R-:W-:Y:S01]  /*2740*/  BPT.TRAP 0x1 ;  /* 0x000000040000795c */ /* 0x000fe20000300000 */
.L_x_36:
[----:B------:R-:W-:Y:S01]  /*2750*/  SHF.L.U32 R14, R86, 0x1f, RZ ;  /* 0x0000001f560e7819 */ /* 0x000fe200000006ff */
[----:B------:R-:W-:Y:S01]  /*2760*/  UIADD3 UR5, UR22, UR5, URZ ;  /* 0x0000000516057290 */ /* 0x000fe2000fffe03f */
[----:B------:R-:W3:Y:S01]  /*2770*/  LDC R26, c[0x0][0x288] ;  /* 0x0000a200ff1a7b82 */ /* 0x000ee20000000800 */
[----:B------:R-:W-:Y:S01]  /*2780*/  UISETP.GE.U32.AND UP1, UPT, UR22, 0x5, UPT ;  /* 0x000000051600788c */ /* 0x000fe2000bf26070 */
[----:B------:R-:W-:Y:S01]  /*2790*/  IMAD.SHL.U32 R24, R17, 0x2, RZ ;  /* 0x0000000211187824 */ /* 0x000fe200078e00ff */
[----:B------:R-:W-:Y:S02]  /*27a0*/  UISETP.GT.U32.AND UP0, UPT, UR5, 0x4, UPT ;  /* 0x000000040500788c */ /* 0x000fe4000bf04070 */
[----:B------:R-:W-:Y:S02]  /*27b0*/  UIMAD.WIDE.U32 UR6, UR5, -0x33333333, URZ ;  /* 0xcccccccd050678a5 */ /* 0x000fe4000f8e003f */
[----:B------:R-:W-:Y:S01]  /*27c0*/  UISETP.LT.U32.AND UP0, UPT, UR22, 0x5, UP0 ;  /* 0x000000051600788c */ /* 0x000fe20008701070 */
[----:B------:R-:W2:Y:S01]  /*27d0*/  SYNCS.PHASECHK.TRANS64.TRYWAIT P1, [UR15+0x8], R14 ;  /* 0x0000080eff0075a7 */ /* 0x000ea2000802014f */
[----:B------:R-:W-:Y:S01]  /*27e0*/  USHF.R.U32.HI UR6, URZ, 0x2, UR7 ;  /* 0x000000023f067899 */ /* 0x000fe20008011607 */
[----:B------:R-:W-:Y:S01]  /*27f0*/  SHF.R.S32.HI R25, RZ, 0x1f, R24 ;  /* 0x0000001fff197819 */ /* 0x000fe20000011418 */
[----:B------:R-:W-:-:S02]  /*2800*/  USEL UR8, URZ, 0x1, !UP0 ;  /* 0x000000013f087887 */ /* 0x000fc4000c000000 */
[----:B------:R-:W-:Y:S02]  /*2810*/  UIMAD UR5, UR6, -0x5, UR5 ;  /* 0xfffffffb060578a4 */ /* 0x000fe4000f8e0205 */
[----:B------:R-:W-:-:S04]  /*2820*/  ULOP3.LUT UR4, UR4, UR8, URZ, 0x3c, !UPT ;  /* 0x0000000804047292 */ /* 0x000fc8000f8e3c3f */
[----:B------:R-:W-:Y:S01]  /*2830*/  @UP1 ULOP3.LUT UR4, UR4, 0x1, UR6, 0x78, !UPT ;  /* 0x0000000104041892 */ /* 0x000fe2000f8e7806 */
[----:B--23--:R-:W-:Y:S11]  /*2840*/  @!P1 BRA `(.L_x_38) ;  /* 0x0000003c00e49947 */ /* 0x00cff60003800000 */
.L_x_133:
[----:B------:R-:W-:Y:S01]  /*2850*/  IMAD.SHL.U32 R27, R6, 0x40, RZ ;  /* 0x00000040061b7824 */ /* 0x000fe200078e00ff */
[----:B------:R-:W-:Y:S01]  /*2860*/  ULDC UR8, c[0x0][0x284] ;  /* 0x0000a10000087ab9 */ /* 0x000fe20000000800 */
[----:B------:R-:W-:Y:S01]  /*2870*/  IMAD.SHL.U32 R33, R4, 0x40, RZ ;  /* 0x0000004004217824 */ /* 0x000fe200078e00ff */
[----:B------:R-:W-:Y:S01]  /*2880*/  SHF.R.S32.HI R34, RZ, 0x1f, R5 ;  /* 0x0000001fff227819 */ /* 0x000fe20000011405 */
[----:B------:R-:W-:Y:S01]  /*2890*/  ULDC.64 UR6, c[0x0][0x5d0] ;  /* 0x0001740000067ab9 */ /* 0x000fe20000000a00 */
[----:B------:R-:W-:Y:S01]  /*28a0*/  ISETP.GE.AND P1, PT, R27, UR8, PT ;  /* 0x000000081b007c0c */ /* 0x000fe2000bf26270 */
[----:B01----:R-:W-:Y:S01]  /*28b0*/  IMAD.WIDE.U32 R14, R5, UR6, R24 ;  /* 0x00000006050e7c25 */ /* 0x003fe2000f8e0018 */
[----:B------:R-:W-:Y:S02]  /*28c0*/  SHF.R.S32.HI R32, RZ, 0x1f, R33 ;  /* 0x0000001fff207819 */ /* 0x000fe40000011421 */
[C---:B------:R-:W-:Y:S01]  /*28d0*/  ISETP.GE.OR P1, PT, R33.reuse, R26, P1 ;  /* 0x0000001a2100720c */ /* 0x040fe20000f26670 */
[----:B------:R-:W-:Y:S01]  /*28e0*/  IMAD R4, R34, UR6, RZ ;  /* 0x0000000622047c24 */ /* 0x000fe2000f8e02ff */
[----:B------:R-:W-:-:S03]  /*28f0*/  IADD3 R14, P2, R33, R14, RZ ;  /* 0x0000000e210e7210 */ /* 0x000fc60007f5e0ff */
[----:B------:R-:W-:-:S05]  /*2900*/  IMAD R19, R5, UR7, R4 ;  /* 0x0000000705137c24 */ /* 0x000fca000f8e0204 */
[----:B------:R-:W-:-:S03]  /*2910*/  IADD3.X R15, R32, R15, R19, P2, !PT ;  /* 0x0000000f200f7210 */ /* 0x000fc600017fe413 */
[----:B------:R-:W-:Y:S05]  /*2920*/  @P1 BRA `(.L_x_39) ;  /* 0x0000002400a81947 */ /* 0x000fea0003800000 */
[----:B------:R-:W0:Y:S01]  /*2930*/  LDC.64 R30, c[0x0][0x5c8] ;  /* 0x00017200ff1e7b82 */ /* 0x000e220000000a00 */
[----:B------:R-:W-:Y:S01]  /*2940*/  IMAD.WIDE R28, R6, 0x40, R10 ;  /* 0x00000040061c7825 */ /* 0x000fe200078e020a */
[----:B------:R-:W-:Y:S01]  /*2950*/  ULDC.64 UR6, c[0x0][0x5c0] ;  /* 0x0001700000067ab9 */ /* 0x000fe20000000a00 */
[----:B------:R-:W-:Y:S02]  /*2960*/  BSSY B0, `(.L_x_39) ;  /* 0x0000266000007945 */ /* 0x000fe40003800000 */
[----:B------:R-:W-:Y:S02]  /*2970*/  IMAD R26, R17, -0x2, R26 ;  /* 0xfffffffe111a7824 */ /* 0x000fe400078e021a */
[----:B------:R-:W-:Y:S02]  /*2980*/  IMAD.IADD R6, R20, 0x1, -R27 ;  /* 0x0000000114067824 */ /* 0x000fe400078e0a1b */
[----:B------:R-:W-:Y:S02]  /*2990*/  IMAD.IADD R26, R26, 0x1, -R33 ;  /* 0x000000011a1a7824 */ /* 0x000fe400078e0a21 */
[----:B0-----:R-:W-:-:S02]  /*29a0*/  IMAD R4, R29, R30, RZ ;  /* 0x0000001e1d047224 */ /* 0x001fc400078e02ff */
[----:B------:R-:W-:-:S04]  /*29b0*/  IMAD.WIDE.U32 R14, R28, R30, R14 ;  /* 0x0000001e1c0e7225 */ /* 0x000fc800078e000e */
[----:B------:R-:W-:Y:S01]  /*29c0*/  IMAD R19, R28, R31, R4 ;  /* 0x0000001f1c137224 */ /* 0x000fe200078e0204 */
[----:B------:R-:W-:Y:S02]  /*29d0*/  LEA R4, P1, R30, R14, 0x3 ;  /* 0x0000000e1e047211 */ /* 0x000fe400078218ff */
[----:B------:R-:W-:Y:S01]  /*29e0*/  IADD3 R18, P2, R14, UR6, RZ ;  /* 0x000000060e127c10 */ /* 0x000fe2000ff5e0ff */
[----:B------:R-:W-:Y:S01]  /*29f0*/  IMAD.IADD R19, R15, 0x1, R19 ;  /* 0x000000010f137824 */ /* 0x000fe200078e0213 */
[----:B------:R-:W-:-:S04]  /*2a00*/  IADD3 R14, P3, R4, UR6, RZ ;  /* 0x00000006040e7c10 */ /* 0x000fc8000ff7e0ff */
[----:B------:R-:W-:Y:S02]  /*2a10*/  LEA.HI.X R4, R30, R19, R31, 0x3, P1 ;  /* 0x000000131e047211 */ /* 0x000fe400008f1c1f */
[----:B----45:R-:W-:Y:S02]  /*2a20*/  FSETP.NEU.AND P1, PT, R16, RZ, PT ;  /* 0x000000ff1000720b */ /* 0x030fe40003f2d000 */
[----:B------:R-:W-:Y:S02]  /*2a30*/  IADD3.X R19, R19, UR7, RZ, P2, !PT ;  /* 0x0000000713137c10 */ /* 0x000fe400097fe4ff */
[----:B------:R-:W-:-:S09]  /*2a40*/  IADD3.X R15, R4, UR7, RZ, P3, !PT ;  /* 0x00000007040f7c10 */ /* 0x000fd20009ffe4ff */
[----:B------:R-:W-:Y:S05]  /*2a50*/  @!P1 BRA `(.L_x_40) ;  /* 0x0000001c00189947 */ /* 0x000fea0003800000 */
[----:B------:R-:W-:Y:S01]  /*2a60*/  ULDC.64 UR6, c[0x0][0x5b8] ;  /* 0x00016e0000067ab9 */ /* 0x000fe20000000a00 */
[----:B------:R-:W-:Y:S01]  /*2a70*/  ISETP.GE.AND P2, PT, R26, 0x1, PT ;  /* 0x000000011a00780c */ /* 0x000fe20003f46270 */
[----:B------:R-:W-:Y:S01]  /*2a80*/  IMAD.WIDE.U32 R24, R5, UR6, R24 ;  /* 0x0000000605187c25 */ /* 0x000fe2000f8e0018 */
[----:B------:R-:W-:Y:S01]  /*2a90*/  ULDC.64 UR8, c[0x0][0x5a8] ;  /* 0x00016a0000087ab9 */ /* 0x000fe20000000a00 */
[----:B------:R-:W-:Y:S01]  /*2aa0*/  BSSY B1, `(.L_x_41) ;  /* 0x000000f000017945 */ /* 0x000fe20003800000 */
[----:B------:R-:W-:Y:S01]  /*2ab0*/  ISETP.LT.OR P5, PT, R6, 0x1, !P2 ;  /* 0x000000010600780c */ /* 0x000fe200057a1670 */
[----:B------:R-:W-:Y:S01]  /*2ac0*/  IMAD R4, R34, UR6, RZ ;  /* 0x0000000622047c24 */ /* 0x000fe2000f8e02ff */
[----:B------:R-:W-:-:S03]  /*2ad0*/  IADD3 R24, P1, R33, R24, RZ ;  /* 0x0000001821187210 */ /* 0x000fc60007f3e0ff */
[----:B------:R-:W-:Y:S01]  /*2ae0*/  IMAD R5, R5, UR7, R4 ;  /* 0x0000000705057c24 */ /* 0x000fe2000f8e0204 */
[----:B------:R-:W-:Y:S02]  /*2af0*/  ULDC.64 UR6, c[0x0][0x5b0] ;  /* 0x00016c0000067ab9 */ /* 0x000fe40000000a00 */
[----:B------:R-:W-:Y:S02]  /*2b00*/  IMAD R27, R29, UR6, RZ ;  /* 0x000000061d1b7c24 */ /* 0x000fe4000f8e02ff */
[----:B------:R-:W-:Y:S02]  /*2b10*/  IADD3.X R25, R32, R25, R5, P1, !PT ;  /* 0x0000001920197210 */ /* 0x000fe40000ffe405 */
[C---:B------:R-:W-:Y:S02]  /*2b20*/  IMAD R27, R28.reuse, UR7, R27 ;  /* 0x000000071c1b7c24 */ /* 0x040fe4000f8e021b */
[----:B------:R-:W-:-:S03]  /*2b30*/  IMAD.WIDE.U32 R4, R28, UR6, R24 ;  /* 0x000000061c047c25 */ /* 0x000fc6000f8e0018 */
[----:B------:R-:W-:-:S04]  /*2b40*/  IADD3 R4, P1, R4, UR8, RZ ;  /* 0x0000000804047c10 */ /* 0x000fc8000ff3e0ff */
[--C-:B------:R-:W-:Y:S02]  /*2b50*/  IADD3.X R5, R5, UR9, R27.reuse, P1, !PT ;  /* 0x0000000905057c10 */ /* 0x100fe40008ffe41b */
[----:B------:R-:W-:Y:S01]  /*2b60*/  PRMT R27, RZ, 0x7610, R27 ;  /* 0x00007610ff1b7816 */ /* 0x000fe2000000001b */
[----:B------:R-:W-:Y:S06]  /*2b70*/  @P5 BRA `(.L_x_42) ;  /* 0x0000000000045947 */ /* 0x000fec0003800000 */
[----:B------:R0:W5:Y:S02]  /*2b80*/  LDG.E.U8 R27, desc[UR20][R4.64] ;  /* 0x00000014041b7981 */ /* 0x000164000c1e1100 */
.L_x_42:
[----:B------:R-:W-:Y:S05]  /*2b90*/  BSYNC B1 ;  /* 0x0000000000017941 */ /* 0x000fea0003800000 */
.L_x_41:
[----:B-----5:R-:W-:Y:S01]  /*2ba0*/  LOP3.LUT R27, R27, 0xff, RZ, 0xc0, !PT ;  /* 0x000000ff1b1b7812 */ /* 0x020fe200078ec0ff */
[----:B------:R-:W-:Y:S01]  /*2bb0*/  BSSY B1, `(.L_x_43) ;  /* 0x000000c000017945 */ /* 0x000fe20003800000 */
[----:B------:R-:W-:Y:S02]  /*2bc0*/  ISETP.GE.AND P1, PT, R26, 0x2, PT ;  /* 0x000000021a00780c */ /* 0x000fe40003f26270 */
[----:B------:R-:W-:Y:S02]  /*2bd0*/  F2FP.F16.E5M2.UNPACK_B R27, R27 ;  /* 0x0000001bff1b723e */ /* 0x000fe400020004ff */
[----:B------:R-:W-:-:S03]  /*2be0*/  ISETP.LT.OR P3, PT, R6, 0x1, !P1 ;  /* 0x000000010600780c */ /* 0x000fc60004f61670 */
[----:B------:R-:W-:-:S05]  /*2bf0*/  HADD2.F32 R27, -RZ, R27.H0_H0 ;  /* 0x2000001bff1b7230 */ /* 0x000fca0000004100 */
[----:B------:R-:W-:Y:S01]  /*2c00*/  FMUL R30, R27, R16 ;  /* 0x000000101b1e7220 */ /* 0x000fe20000400000 */
[----:B------:R-:W-:-:S03]  /*2c10*/  PRMT R27, RZ, 0x7610, R27 ;  /* 0x00007610ff1b7816 */ /* 0x000fc6000000001b */
[----:B------:R-:W-:-:S05]  /*2c20*/  FFMA R30, R83, R13, R30 ;  /* 0x0000000d531e7223 */ /* 0x000fca000000001e */
[----:B------:R-:W-:-:S05]  /*2c30*/  F2FP.SATFINITE.E5M2.F32.PACK_AB_MERGE_C R31, RZ, R30, RZ ;  /* 0x0000001eff1f723e */ /* 0x000fca00048060ff */
[----:B------:R1:W-:Y:S01]  /*2c40*/  @!P5 STG.E.U8 desc[UR20][R18.64], R31 ;  /* 0x0000001f1200d986 */ /* 0x0003e2000c101114 */
[----:B------:R-:W-:Y:S05]  /*2c50*/  @P3 BRA `(.L_x_44) ;  /* 0x0000000000043947 */ /* 0x000fea0003800000 */
[----:B------:R2:W5:Y:S02]  /*2c60*/  LDG.E.U8 R27, desc[UR20][R4.64+0x1] ;  /* 0x00000114041b7981 */ /* 0x000564000c1e1100 */
.L_x_44:
[----:B------:R-:W-:Y:S05]  /*2c70*/  BSYNC B1 ;  /* 0x0000000000017941 */ /* 0x000fea0003800000 */
.L_x_43:
[----:B-----5:R-:W-:Y:S01]  /*2c80*/  LOP3.LUT R27, R27, 0xff, RZ, 0xc0, !PT ;  /* 0x000000ff1b1b7812 */ /* 0x020fe200078ec0ff */
[----:B------:R-:W-:Y:S01]  /*2c90*/  BSSY B1, `(.L_x_45) ;  /* 0x0000012000017945 */ /* 0x000fe20003800000 */
[----:B-1----:R-:W-:Y:S02]  /*2ca0*/  IADD3 R31, P5, R28, 0x8, RZ ;  /* 0x000000081c1f7810 */ /* 0x002fe40007fbe0ff */
[----:B------:R-:W-:Y:S02]  /*2cb0*/  F2FP.F16.E5M2.UNPACK_B R27, R27 ;  /* 0x0000001bff1b723e */ /* 0x000fe400020004ff */
[----:B------:R-:W-:Y:S01]  /*2cc0*/  ISETP.LT.OR P2, PT, R6, 0x9, !P2 ;  /* 0x000000090600780c */ /* 0x000fe20005741670 */
[----:B------:R-:W-:Y:S02]  /*2cd0*/  IMAD.X R28, RZ, RZ, R29, P5 ;  /* 0x000000ffff1c7224 */ /* 0x000fe400028e061d */
[----:B------:R-:W-:Y:S02]  /*2ce0*/  HADD2.F32 R27, -RZ, R27.H0_H0 ;  /* 0x2000001bff1b7230 */ /* 0x000fe40000004100 */
[----:B------:R-:W-:-:S02]  /*2cf0*/  IMAD R28, R28, UR6, RZ ;  /* 0x000000061c1c7c24 */ /* 0x000fc4000f8e02ff */
[----:B------:R-:W-:-:S04]  /*2d00*/  IMAD.WIDE.U32 R24, R31, UR6, R24 ;  /* 0x000000061f187c25 */ /* 0x000fc8000f8e0018 */
[----:B------:R-:W-:Y:S01]  /*2d10*/  FMUL R27, R27, R16 ;  /* 0x000000101b1b7220 */ /* 0x000fe20000400000 */
[----:B------:R-:W-:-:S03]  /*2d20*/  IMAD R31, R31, UR7, R28 ;  /* 0x000000071f1f7c24 */ /* 0x000fc6000f8e021c */
[----:B------:R-:W-:Y:S01]  /*2d30*/  FFMA R27, R84, R13, R27 ;  /* 0x0000000d541b7223 */ /* 0x000fe2000000001b */
[----:B------:R-:W-:-:S04]  /*2d40*/  IADD3 R24, P5, R24, UR8, RZ ;  /* 0x0000000818187c10 */ /* 0x000fc8000ffbe0ff */
[----:B------:R-:W-:Y:S02]  /*2d50*/  F2FP.SATFINITE.E5M2.F32.PACK_AB_MERGE_C R29, RZ, R27, RZ ;  /* 0x0000001bff1d723e */ /* 0x000fe400048060ff */
[----:B------:R-:W-:Y:S02]  /*2d60*/  IADD3.X R25, R25, UR9, R31, P5, !PT ;  /* 0x0000000919197c10 */ /* 0x000fe4000affe41f */
[----:B------:R-:W-:Y:S01]  /*2d70*/  PRMT R27, RZ, 0x7610, R27 ;  /* 0x00007610ff1b7816 */ /* 0x000fe2000000001b */
[----:B------:R1:W-:Y:S01]  /*2d80*/  @!P3 STG.E.U8 desc[UR20][R18.64+0x1], R29 ;  /* 0x0000011d1200b986 */ /* 0x0003e2000c101114 */
[----:B------:R-:W-:Y:S05]  /*2d90*/  @P2 BRA `(.L_x_46) ;  /* 0x0000000000042947 */ /* 0x000fea0003800000 */
[----:B------:R3:W5:Y:S02]  /*2da0*/  LDG.E.U8 R27, desc[UR20][R24.64] ;  /* 0x00000014181b7981 */ /* 0x000764000c1e1100 */
.L_x_46:
[----:B------:R-:W-:Y:S05]  /*2db0*/  BSYNC B1 ;  /* 0x0000000000017941 */ /* 0x000fea0003800000 */
.L_x_45:
[----:B-----5:R-:W-:Y:S01]  /*2dc0*/  LOP3.LUT R27, R27, 0xff, RZ, 0xc0, !PT ;  /* 0x000000ff1b1b7812 */ /* 0x020fe200078ec0ff */
[----:B------:R-:W-:Y:S01]  /*2dd0*/  BSSY B1, `(.L_x_47) ;  /* 0x000000b000017945 */ /* 0x000fe20003800000 */
[----:B------:R-:W-:Y:S02]  /*2de0*/  ISETP.LT.OR P1, PT, R6, 0x9, !P1 ;  /* 0x000000090600780c */ /* 0x000fe40004f21670 */
[----:B------:R-:W-:-:S05]  /*2df0*/  F2FP.F16.E5M2.UNPACK_B R27, R27 ;  /* 0x0000001bff1b723e */ /* 0x000fca00020004ff */
[----:B------:R-:W-:-:S05]  /*2e00*/  HADD2.F32 R27, -RZ, R27.H0_H0 ;  /* 0x2000001bff1b7230 */ /* 0x000fca0000004100 */
[----:B------:R-:W-:Y:S01]  /*2e10*/  FMUL R28, R27, R16 ;  /* 0x000000101b1c7220 */ /* 0x000fe20000400000 */
[----:B------:R-:W-:-:S03]  /*2e20*/  PRMT R27, RZ, 0x7610, R27 ;  /* 0x00007610ff1b7816 */ /* 0x000fc6000000001b */
[----:B------:R-:W-:-:S05]  /*2e30*/  FFMA R28, R81, R13, R28 ;  /* 0x0000000d511c7223 */ /* 0x000fca000000001c */
[----:B-1----:R-:W-:-:S05]  /*2e40*/  F2FP.SATFINITE.E5M2.F32.PACK_AB_MERGE_C R29, RZ, R28, RZ ;  /* 0x0000001cff1d723e */ /* 0x002fca00048060ff */
[----:B------:R1:W-:Y:S01]  /*2e50*/  @!P2 STG.E.U8 desc[UR20][R14.64], R29 ;  /* 0x0000001d0e00a986 */ /* 0x0003e2000c101114 */
[----:B------:R-:W-:Y:S05]  /*2e60*/  @P1 BRA `(.L_x_48) ;  /* 0x0000000000041947 */ /* 0x000fea0003800000 */
[----:B------:R4:W5:Y:S02]  /*2e70*/  LDG.E.U8 R27, desc[UR20][R24.64+0x1] ;  /* 0x00000114181b7981 */ /* 0x000964000c1e1100 */
.L_x_48:
[----:B------:R-:W-:Y:S05]  /*2e80*/  BSYNC B1 ;  /* 0x0000000000017941 */ /* 0x000fea0003800000 */
.L_x_47:
[----:B-----5:R-:W-:Y:S01]  /*2e90*/  LOP3.LUT R27, R27, 0xff, RZ, 0xc0, !PT ;  /* 0x000000ff1b1b7812 */ /* 0x020fe200078ec0ff */
[----:B------:R-:W-:Y:S01]  /*2ea0*/  BSSY B1, `(.L_x_49) ;  /* 0x000000c000017945 */ /* 0x000fe20003800000 */
[----:B------:R-:W-:Y:S02]  /*2eb0*/  ISETP.GE.AND P2, PT, R26, 0x9, PT ;  /* 0x000000091a00780c */ /* 0x000fe40003f46270 */
[----:B------:R-:W-:Y:S02]  /*2ec0*/  F2FP.F16.E5M2.UNPACK_B R27, R27 ;  /* 0x0000001bff1b723e */ /* 0x000fe400020004ff */
[----:B------:R-:W-:-:S03]  /*2ed0*/  ISETP.LT.OR P3, PT, R6, 0x1, !P2 ;  /* 0x000000010600780c */ /* 0x000fc60005761670 */
[----:B------:R-:W-:-:S05]  /*2ee0*/  HADD2.F32 R27, -RZ, R27.H0_H0 ;  /* 0x2000001bff1b7230 */ /* 0x000fca0000004100 */
[----:B------:R-:W-:-:S04]  /*2ef0*/  FMUL R27, R27, R16 ;  /* 0x000000101b1b7220 */ /* 0x000fc80000400000 */
[----:B------:R-:W-:-:S05]  /*2f00*/  FFMA R27, R82, R13, R27 ;  /* 0x0000000d521b7223 */ /* 0x000fca000000001b */
[----:B-1----:R-:W-:Y:S02]  /*2f10*/  F2FP.SATFINITE.E5M2.F32.PACK_AB_MERGE_C R29, RZ, R27, RZ ;  /* 0x0000001bff1d723e */ /* 0x002fe400048060ff */
[----:B------:R-:W-:-:S03]  /*2f20*/  PRMT R27, RZ, 0x7610, R27 ;  /* 0x00007610ff1b7816 */ /* 0x000fc6000000001b */
[----:B------:R1:W-:Y:S01]  /*2f30*/  @!P1 STG.E.U8 desc[UR20][R14.64+0x1], R29 ;  /* 0x0000011d0e009986 */ /* 0x0003e2000c101114 */
[----:B------:R-:W-:Y:S05]  /*2f40*/  @P3 BRA `(.L_x_50) ;  /* 0x0000000000043947 */ /* 0x000fea0003800000 */
[----:B------:R0:W5:Y:S02]  /*2f50*/  LDG.E.U8 R27, desc[UR20][R4.64+0x8] ;  /* 0x00000814041b7981 */ /* 0x000164000c1e1100 */
.L_x_50:
[----:B------:R-:W-:Y:S05]  /*2f60*/  BSYNC B1 ;  /* 0x0000000000017941 */ /* 0x000fea0003800000 */
.L_x_49:
        /* <DEDUP_REMOVED lines=13> */
.L_x_52:
[----:B------:R-:W-:Y:S05]  /*3040*/  BSYNC B1 ;  /* 0x0000000000017941 */ /* 0x000fea0003800000 */
.L_x_51:
[----:B-----5:R-:W-:Y:S01]  /*3050*/  LOP3.LUT R27, R27, 0xff, RZ, 0xc0, !PT ;  /* 0x000000ff1b1b7812 */ /* 0x020fe200078ec0ff */
[----:B------:R-:W-:Y:S01]  /*3060*/  BSSY B1, `(.L_x_53) ;  /* 0x000000b000017945 */ /* 0x000fe20003800000 */
[----:B------:R-:W-:Y:S02]  /*3070*/  ISETP.LT.OR P2, PT, R6, 0x9, !P2 ;  /* 0x000000090600780c */ /* 0x000fe40005741670 */
[----:B------:R-:W-:-:S05]  /*3080*/  F2FP.F16.E5M2.UNPACK_B R27, R27 ;  /* 0x0000001bff1b723e */ /* 0x000fca00020004ff */
        /* <DEDUP_REMOVED lines=8> */
.L_x_54:
[----:B------:R-:W-:Y:S05]  /*3110*/  BSYNC B1 ;  /* 0x0000000000017941 */ /* 0x000fea0003800000 */
.L_x_53:
        /* <DEDUP_REMOVED lines=12> */
.L_x_56:
[----:B------:R-:W-:Y:S05]  /*31e0*/  BSYNC B1 ;  /* 0x0000000000017941 */ /* 0x000fea0003800000 */
.L_x_55:
        /* <DEDUP_REMOVED lines=13> */
.L_x_58:
[----:B------:R-:W-:Y:S05]  /*32c0*/  BSYNC B1 ;  /* 0x0000000000017941 */ /* 0x000fea0003800000 */
.L_x_57:
        /* <DEDUP_REMOVED lines=13> */
.L_x_60:
[----:B------:R-:W-:Y:S05]  /*33a0*/  BSYNC B1 ;  /* 0x0000000000017941 */ /* 0x000fea0003800000 */
.L_x_59:
        /* <DEDUP_REMOVED lines=12> */
.L_x_62:
[----:B------:R-:W-:Y:S05]  /*3470*/  BSYNC B1 ;  /* 0x0000000000017941 */ /* 0x000fea0003800000 */
.L_x_61:
        /* <DEDUP_REMOVED lines=12> */
.L_x_64:
[----:B------:R-:W-:Y:S05]  /*3540*/  BSYNC B1 ;  /* 0x0000000000017941 */ /* 0x000fea0003800000 */
.L_x_63:
        /* <DEDUP_REMOVED lines=13> */
.L_x_66:
[----:B------:R-:W-:Y:S05]  /*3620*/  BSYNC B1 ;  /* 0x0000000000017941 */ /* 0x000fea0003800000 */
.L_x_65:
        /* <DEDUP_REMOVED lines=13> */
.L_x_68:
[----:B------:R-:W-:Y:S05]  /*3700*/  BSYNC B1 ;  /* 0x0000000000017941 */ /* 0x000fea0003800000 */
.L_x_67:
        /* <DEDUP_REMOVED lines=12> */
.L_x_70:
[----:B------:R-:W-:Y:S05]  /*37d0*/  BSYNC B1 ;  /* 0x0000000000017941 */ /* 0x000fea0003800000 */
.L_x_69:
        /* <DEDUP_REMOVED lines=12> */
.L_x_72:
[----:B------:R-:W-:Y:S05]  /*38a0*/  BSYNC B1 ;  /* 0x0000000000017941 */ /* 0x000fea0003800000 */
.L_x_71:
        /* <DEDUP_REMOVED lines=13> */
.L_x_74:
[----:B------:R-:W-:Y:S05]  /*3980*/  BSYNC B1 ;  /* 0x0000000000017941 */ /* 0x000fea0003800000 */
.L_x_73:
        /* <DEDUP_REMOVED lines=13> */
.L_x_76:
[----:B------:R-:W-:Y:S05]  /*3a60*/  BSYNC B1 ;  /* 0x0000000000017941 */ /* 0x000fea0003800000 */
.L_x_75:
        /* <DEDUP_REMOVED lines=12> */
.L_x_78:
[----:B------:R-:W-:Y:S05]  /*3b30*/  BSYNC B1 ;  /* 0x0000000000017941 */ /* 0x000fea0003800000 */
.L_x_77:
        /* <DEDUP_REMOVED lines=12> */
.L_x_80:
[----:B------:R-:W-:Y:S05]  /*3c00*/  BSYNC B1 ;  /* 0x0000000000017941 */ /* 0x000fea0003800000 */
.L_x_79:
        /* <DEDUP_REMOVED lines=13> */
.L_x_82:
[----:B------:R-:W-:Y:S05]  /*3ce0*/  BSYNC B1 ;  /* 0x0000000000017941 */ /* 0x000fea0003800000 */
.L_x_81:
        /* <DEDUP_REMOVED lines=13> */
.L_x_84:
[----:B------:R-:W-:Y:S05]  /*3dc0*/  BSYNC B1 ;  /* 0x0000000000017941 */ /* 0x000fea0003800000 */
.L_x_83:
        /* <DEDUP_REMOVED lines=12> */
.L_x_86:
[----:B------:R-:W-:Y:S05]  /*3e90*/  BSYNC B1 ;  /* 0x0000000000017941 */ /* 0x000fea0003800000 */
.L_x_85:
        /* <DEDUP_REMOVED lines=12> */
.L_x_88:
[----:B------:R-:W-:Y:S05]  /*3f60*/  BSYNC B1 ;  /* 0x0000000000017941 */ /* 0x000fea0003800000 */
.L_x_87:
        /* <DEDUP_REMOVED lines=13> */
.L_x_90:
[----:B------:R-:W-:Y:S05]  /*4040*/  BSYNC B1 ;  /* 0x0000000000017941 */ /* 0x000fea0003800000 */
.L_x_89:
        /* <DEDUP_REMOVED lines=13> */
.L_x_92:
[----:B------:R-:W-:Y:S05]  /*4120*/  BSYNC B1 ;  /* 0x0000000000017941 */ /* 0x000fea0003800000 */
.L_x_91:
        /* <DEDUP_REMOVED lines=12> */
.L_x_94:
[----:B------:R-:W-:Y:S05]  /*41f0*/  BSYNC B1 ;  /* 0x0000000000017941 */ /* 0x000fea0003800000 */
.L_x_93:
        /* <DEDUP_REMOVED lines=12> */
.L_x_96:
[----:B------:R-:W-:Y:S05]  /*42c0*/  BSYNC B1 ;  /* 0x0000000000017941 */ /* 0x000fea0003800000 */
.L_x_95:
        /* <DEDUP_REMOVED lines=13> */
.L_x_98:
[----:B------:R-:W-:Y:S05]  /*43a0*/  BSYNC B1 ;  /* 0x0000000000017941 */ /* 0x000fea0003800000 */
.L_x_97:
[----:B-----5:R-:W-:Y:S01]  /*43b0*/  LOP3.LUT R27, R27, 0xff, RZ, 0xc0, !PT ;  /* 0x000000ff1b1b7812 */ /* 0x020fe200078ec0ff */
[----:B------:R-:W-:Y:S01]  /*43c0*/  BSSY B1, `(.L_x_99) ;  /* 0x000000c000017945 */ /* 0x000fe20003800000 */
[----:B------:R-:W-:Y:S02]  /*43d0*/  ISETP.GE.AND P1, PT, R26, 0x3a, PT ;  /* 0x0000003a1a00780c */ /* 0x000fe40003f26270 */
[----:B------:R-:W-:Y:S02]  /*43e0*/  F2FP.F16.E5M2.UNPACK_B R27, R27 ;  /* 0x0000001bff1b723e */ /* 0x000fe400020004ff */
[----:B------:R-:W-:-:S03]  /*43f0*/  ISETP.LT.OR P5, PT, R6, 0x1, !P1 ;  /* 0x000000010600780c */ /* 0x000fc60004fa1670 */
[----:B------:R-:W-:-:S05]  /*4400*/  HADD2.F32 R27, -RZ, R27.H0_H0 ;  /* 0x2000001bff1b7230 */ /* 0x000fca0000004100 */
[----:B------:R-:W-:-:S04]  /*4410*/  FMUL R28, R27, R16 ;  /* 0x000000101b1c7220 */ /* 0x000fc80000400000 */
[----:B------:R-:W-:Y:S01]  /*4420*/  FFMA R28, R23, R13, R28 ;  /* 0x0000000d171c7223 */ /* 0x000fe2000000001c */
[----:B------:R-:W-:-:S04]  /*4430*/  PRMT R23, RZ, 0x7610, R23 ;  /* 0x00007610ff177816 */ /* 0x000fc80000000017 */
[----:B------:R-:W-:-:S05]  /*4440*/  F2FP.SATFINITE.E5M2.F32.PACK_AB_MERGE_C R27, RZ, R28, RZ ;  /* 0x0000001cff1b723e */ /* 0x000fca00048060ff */
[----:B------:R0:W-:Y:S01]  /*4450*/  @!P3 STG.E.U8 desc[UR20][R18.64+0x38], R27 ;  /* 0x0000381b1200b986 */ /* 0x0001e2000c101114 */
[----:B------:R-:W-:Y:S05]  /*4460*/  @P5 BRA `(.L_x_100) ;  /* 0x0000000000045947 */ /* 0x000fea0003800000 */
[----:B------:R0:W5:Y:S02]  /*4470*/  LDG.E.U8 R23, desc[UR20][R4.64+0x39] ;  /* 0x0000391404177981 */ /* 0x000164000c1e1100 */
.L_x_100:
[----:B------:R-:W-:Y:S05]  /*4480*/  BSYNC B1 ;  /* 0x0000000000017941 */ /* 0x000fea0003800000 */
.L_x_99:
[----:B-----5:R-:W-:Y:S01]  /*4490*/  LOP3.LUT R23, R23, 0xff, RZ, 0xc0, !PT ;  /* 0x000000ff17177812 */ /* 0x020fe200078ec0ff */
[----:B------:R-:W-:Y:S01]  /*44a0*/  BSSY B1, `(.L_x_101) ;  /* 0x000000b000017945 */ /* 0x000fe20003800000 */
[----:B------:R-:W-:Y:S02]  /*44b0*/  ISETP.LT.OR P2, PT, R6, 0x9, !P2 ;  /* 0x000000090600780c */ /* 0x000fe40005741670 */
[----:B------:R-:W-:Y:S02]  /*44c0*/  F2FP.F16.E5M2.UNPACK_B R23, R23 ;  /* 0x00000017ff17723e */ /* 0x000fe400020004ff */
[----:B0-2---:R-:W-:-:S03]  /*44d0*/  PRMT R4, RZ, 0x7610, R4 ;  /* 0x00007610ff047816 */ /* 0x005fc60000000004 */
[----:B------:R-:W-:-:S05]  /*44e0*/  HADD2.F32 R23, -RZ, R23.H0_H0 ;  /* 0x20000017ff177230 */ /* 0x000fca0000004100 */
[----:B------:R-:W-:-:S04]  /*44f0*/  FMUL R23, R23, R16 ;  /* 0x0000001017177220 */ /* 0x000fc80000400000 */
[----:B------:R-:W-:-:S05]  /*4500*/  FFMA R23, R56, R13, R23 ;  /* 0x0000000d38177223 */ /* 0x000fca0000000017 */
[----:B------:R-:W-:-:S05]  /*4510*/  F2FP.SATFINITE.E5M2.F32.PACK_AB_MERGE_C R23, RZ, R23, RZ ;  /* 0x00000017ff17723e */ /* 0x000fca00048060ff */
[----:B------:R0:W-:Y:S01]  /*4520*/  @!P5 STG.E.U8 desc[UR20][R18.64+0x39], R23 ;  /* 0x000039171200d986 */ /* 0x0001e2000c101114 */
[----:B------:R-:W-:Y:S05]  /*4530*/  @P2 BRA `(.L_x_102) ;  /* 0x0000000000042947 */ /* 0x000fea0003800000 */
[----:B------:R2:W5:Y:S02]  /*4540*/  LDG.E.U8 R4, desc[UR20][R24.64+0x38] ;  /* 0x0000381418047981 */ /* 0x000564000c1e1100 */
.L_x_102:
[----:B------:R-:W-:Y:S05]  /*4550*/  BSYNC B1 ;  /* 0x0000000000017941 */ /* 0x000fea0003800000 */
.L_x_101:
[----:B-----5:R-:W-:Y:S01]  /*4560*/  LOP3.LUT R4, R4, 0xff, RZ, 0xc0, !PT ;  /* 0x000000ff04047812 */ /* 0x020fe200078ec0ff */
[----:B------:R-:W-:Y:S01]  /*4570*/  BSSY B1, `(.L_x_103) ;  /* 0x000000b000017945 */ /* 0x000fe20003800000 */
[----:B------:R-:W-:Y:S02]  /*4580*/  ISETP.LT.OR P1, PT, R6, 0x9, !P1 ;  /* 0x000000090600780c */ /* 0x000fe40004f21670 */
[----:B------:R-:W-:-:S05]  /*4590*/  F2FP.F16.E5M2.UNPACK_B R4, R4 ;  /* 0x00000004ff04723e */ /* 0x000fca00020004ff */
[----:B------:R-:W-:-:S05]  /*45a0*/  HADD2.F32 R5, -RZ, R4.H0_H0 ;  /* 0x20000004ff057230 */ /* 0x000fca0000004100 */
[----:B------:R-:W-:-:S04]  /*45b0*/  FMUL R4, R5, R16 ;  /* 0x0000001005047220 */ /* 0x000fc80000400000 */
[----:B------:R-:W-:-:S05]  /*45c0*/  FFMA R4, R21, R13, R4 ;  /* 0x0000000d15047223 */ /* 0x000fca0000000004 */
[----:B------:R-:W-:Y:S02]  /*45d0*/  F2FP.SATFINITE.E5M2.F32.PACK_AB_MERGE_C R5, RZ, R4, RZ ;  /* 0x00000004ff05723e */ /* 0x000fe400048060ff */
[----:B------:R-:W-:-:S03]  /*45e0*/  PRMT R4, RZ, 0x7610, R4 ;  /* 0x00007610ff047816 */ /* 0x000fc60000000004 */
[----:B------:R0:W-:Y:S01]  /*45f0*/  @!P2 STG.E.U8 desc[UR20][R14.64+0x38], R5 ;  /* 0x000038050e00a986 */ /* 0x0001e2000c101114 */
[----:B------:R-:W-:Y:S05]  /*4600*/  @P1 BRA `(.L_x_104) ;  /* 0x0000000000041947 */ /* 0x000fea0003800000 */
[----:B------:R0:W5:Y:S02]  /*4610*/  LDG.E.U8 R4, desc[UR20][R24.64+0x39] ;  /* 0x0000391418047981 */ /* 0x000164000c1e1100 */
.L_x_104:
[----:B------:R-:W-:Y:S05]  /*4620*/  BSYNC B1 ;  /* 0x0000000000017941 */ /* 0x000fea0003800000 */
.L_x_103:
[----:B------:R-:W-:Y:S05]  /*4630*/  @P1 BRA `(.L_x_105) ;  /* 0x0000000800601947 */ /* 0x000fea0003800000 */
[----:B-----5:R-:W-:-:S04]  /*4640*/  LOP3.LUT R4, R4, 0xff, RZ, 0xc0, !PT ;  /* 0x000000ff04047812 */ /* 0x020fc800078ec0ff */
[----:B------:R-:W-:-:S05]  /*4650*/  F2FP.F16.E5M2.UNPACK_B R4, R4 ;  /* 0x00000004ff04723e */ /* 0x000fca00020004ff */
[----:B0-----:R-:W-:-:S05]  /*4660*/  HADD2.F32 R5, -RZ, R4.H0_H0 ;  /* 0x20000004ff057230 */ /* 0x001fca0000004100 */
[----:B------:R-:W-:-:S04]  /*4670*/  FMUL R5, R5, R16 ;  /* 0x0000001005057220 */ /* 0x000fc80000400000 */
[----:B------:R-:W-:-:S05]  /*4680*/  FFMA R5, R22, R13, R5 ;  /* 0x0000000d16057223 */ /* 0x000fca0000000005 */
[----:B------:R-:W-:-:S05]  /*4690*/  F2FP.SATFINITE.E5M2.F32.PACK_AB_MERGE_C R5, RZ, R5, RZ ;  /* 0x00000005ff05723e */ /* 0x000fca00048060ff */
[----:B------:R0:W-:Y:S01]  /*46a0*/  STG.E.U8 desc[UR20][R14.64+0x39], R5 ;  /* 0x000039050e007986 */ /* 0x0001e2000c101114 */
[----:B------:R-:W-:Y:S05]  /*46b0*/  BRA `(.L_x_105) ;  /* 0x0000000800407947 */ /* 0x000fea0003800000 */
.L_x_40:
[----:B------:R-:W-:Y:S01]  /*46c0*/  ISETP.GE.AND P1, PT, R26, 0x2, PT ;  /* 0x000000021a00780c */ /* 0x000fe20003f26270 */
[-C--:B------:R-:W-:Y:S01]  /*46d0*/  FMUL R84, R84, R13.reuse ;  /* 0x0000000d54547220 */ /* 0x080fe20000400000 */
[----:B------:R-:W-:Y:S01]  /*46e0*/  ISETP.GE.AND P3, PT, R26, 0x1, PT ;  /* 0x000000011a00780c */ /* 0x000fe20003f66270 */
[-C--:B------:R-:W-:Y:S01]  /*46f0*/  FMUL R83, R83, R13.reuse ;  /* 0x0000000d53537220 */ /* 0x080fe20000400000 */
[C---:B------:R-:W-:Y:S01]  /*4700*/  ISETP.LT.OR P5, PT, R6.reuse, 0x1, !P1 ;  /* 0x000000010600780c */ /* 0x040fe20004fa1670 */
[-C--:B------:R-:W-:Y:S01]  /*4710*/  FMUL R81, R81, R13.reuse ;  /* 0x0000000d51517220 */ /* 0x080fe20000400000 */
[----:B------:R-:W-:Y:S01]  /*4720*/  ISETP.LT.OR P2, PT, R6, 0x1, !P3 ;  /* 0x000000010600780c */ /* 0x000fe20005f41670 */
[-C--:B------:R-:W-:Y:S01]  /*4730*/  FMUL R82, R82, R13.reuse ;  /* 0x0000000d52527220 */ /* 0x080fe20000400000 */
[----:B------:R-:W-:Y:S01]  /*4740*/  ISETP.LT.OR P3, PT, R6, 0x9, !P3 ;  /* 0x000000090600780c */ /* 0x000fe20005f61670 */
[-C--:B------:R-:W-:Y:S01]  /*4750*/  FMUL R79, R79, R13.reuse ;  /* 0x0000000d4f4f7220 */ /* 0x080fe20000400000 */
[----:B------:R-:W-:Y:S01]  /*4760*/  F2FP.SATFINITE.E5M2.F32.PACK_AB_MERGE_C R5, RZ, R84, RZ ;  /* 0x00000054ff05723e */ /* 0x000fe200048060ff */
[----:B------:R-:W-:Y:S01]  /*4770*/  FMUL R80, R80, R13 ;  /* 0x0000000d50507220 */ /* 0x000fe20000400000 */
[----:B------:R-:W-:Y:S01]  /*4780*/  F2FP.SATFINITE.E5M2.F32.PACK_AB_MERGE_C R83, RZ, R83, RZ ;  /* 0x00000053ff53723e */ /* 0x000fe200048060ff */
[----:B------:R-:W-:Y:S01]  /*4790*/  FMUL R77, R77, R13 ;  /* 0x0000000d4d4d7220 */ /* 0x000fe20000400000 */
[----:B------:R-:W-:Y:S01]  /*47a0*/  F2FP.SATFINITE.E5M2.F32.PACK_AB_MERGE_C R81, RZ, R81, RZ ;  /* 0x00000051ff51723e */ /* 0x000fe200048060ff */
[-C--:B------:R-:W-:Y:S01]  /*47b0*/  FMUL R78, R78, R13.reuse ;  /* 0x0000000d4e4e7220 */ /* 0x080fe20000400000 */
[----:B------:R-:W-:Y:S01]  /*47c0*/  ISETP.LT.OR P1, PT, R6, 0x9, !P1 ;  /* 0x000000090600780c */ /* 0x000fe20004f21670 */
[----:B------:R0:W-:Y:S01]  /*47d0*/  @!P5 STG.E.U8 desc[UR20][R18.64+0x1], R5 ;  /* 0x000001051200d986 */ /* 0x0001e2000c101114 */
[C---:B------:R-:W-:Y:S01]  /*47e0*/  ISETP.GE.AND P5, PT, R26.reuse, 0x9, PT ;  /* 0x000000091a00780c */ /* 0x040fe20003fa6270 */
[----:B------:R-:W-:Y:S01]  /*47f0*/  FMUL R75, R75, R13 ;  /* 0x0000000d4b4b7220 */ /* 0x000fe20000400000 */
[----:B------:R-:W-:Y:S01]  /*4800*/  F2FP.SATFINITE.E5M2.F32.PACK_AB_MERGE_C R79, RZ, R79, RZ ;  /* 0x0000004fff4f723e */ /* 0x000fe200048060ff */
[----:B------:R-:W-:Y:S01]  /*4810*/  @!P2 STG.E.U8 desc[UR20][R18.64], R83 ;  /* 0x000000531200a986 */ /* 0x000fe2000c101114 */
[----:B------:R-:W-:Y:S01]  /*4820*/  ISETP.GE.AND P2, PT, R26, 0xa, PT ;  /* 0x0000000a1a00780c */ /* 0x000fe20003f46270 */
[-C--:B------:R-:W-:Y:S01]  /*4830*/  FMUL R76, R76, R13.reuse ;  /* 0x0000000d4c4c7220 */ /* 0x080fe20000400000 */
[----:B------:R-:W-:Y:S01]  /*4840*/  F2FP.SATFINITE.E5M2.F32.PACK_AB_MERGE_C R25, RZ, R80, RZ ;  /* 0x00000050ff19723e */ /* 0x000fe200048060ff */
[----:B------:R-:W-:Y:S01]  /*4850*/  @!P3 STG.E.U8 desc[UR20][R14.64], R81 ;  /* 0x000000510e00b986 */ /* 0x000fe2000c101114 */
[C---:B------:R-:W-:Y:S01]  /*4860*/  ISETP.LT.OR P3, PT, R6.reuse, 0x1, !P5 ;  /* 0x000000010600780c */ /* 0x040fe20006f61670 */
[-C--:B------:R-:W-:Y:S01]  /*4870*/  FMUL R73, R73, R13.reuse ;  /* 0x0000000d49497220 */ /* 0x080fe20000400000 */
[----:B------:R-:W-:Y:S01]  /*4880*/  ISETP.LT.OR P6, PT, R6, 0x1, !P2 ;  /* 0x000000010600780c */ /* 0x000fe200057c1670 */
[-C--:B------:R-:W-:Y:S01]  /*4890*/  FMUL R74, R74, R13.reuse ;  /* 0x0000000d4a4a7220 */ /* 0x080fe20000400000 */
[----:B------:R-:W-:Y:S01]  /*48a0*/  ISETP.LT.OR P5, PT, R6, 0x9, !P5 ;  /* 0x000000090600780c */ /* 0x000fe20006fa1670 */
[-C--:B------:R-:W-:Y:S01]  /*48b0*/  FMUL R71, R71, R13.reuse ;  /* 0x0000000d47477220 */ /* 0x080fe20000400000 */
[----:B0-----:R-:W-:Y:S01]  /*48c0*/  F2FP.SATFINITE.E5M2.F32.PACK_AB_MERGE_C R5, RZ, R82, RZ ;  /* 0x00000052ff05723e */ /* 0x001fe200048060ff */
[----:B------:R-:W-:Y:S01]  /*48d0*/  FMUL R72, R72, R13 ;  /* 0x0000000d48487220 */ /* 0x000fe20000400000 */
[----:B------:R-:W-:Y:S01]  /*48e0*/  F2FP.SATFINITE.E5M2.F32.PACK_AB_MERGE_C R77, RZ, R77, RZ ;  /* 0x0000004dff4d723e */ /* 0x000fe200048060ff */
[-C--:B------:R-:W-:Y:S01]  /*48f0*/  FMUL R69, R69, R13.reuse ;  /* 0x0000000d45457220 */ /* 0x080fe20000400000 */
[----:B------:R-:W-:Y:S01]  /*4900*/  ISETP.LT.OR P2, PT, R6, 0x9, !P2 ;  /* 0x000000090600780c */ /* 0x000fe20005741670 */
[----:B------:R0:W-:Y:S01]  /*4910*/  @!P1 STG.E.U8 desc[UR20][R14.64+0x1], R5 ;  /* 0x000001050e009986 */ /* 0x0001e2000c101114 */
[----:B------:R-:W-:Y:S01]  /*4920*/  ISETP.GE.AND P1, PT, R26, 0x12, PT ;  /* 0x000000121a00780c */ /* 0x000fe20003f26270 */
[----:B------:R-:W-:Y:S01]  /*4930*/  FMUL R70, R70, R13 ;  /* 0x0000000d46467220 */ /* 0x000fe20000400000 */
[----:B------:R-:W-:Y:S01]  /*4940*/  F2FP.SATFINITE.E5M2.F32.PACK_AB_MERGE_C R75, RZ, R75, RZ ;  /* 0x0000004bff4b723e */ /* 0x000fe200048060ff */
[----:B------:R-:W-:Y:S01]  /*4950*/  @!P3 STG.E.U8 desc[UR20][R18.64+0x8], R79 ;  /* 0x0000084f1200b986 */ /* 0x000fe2000c101114 */
[----:B------:R-:W-:Y:S01]  /*4960*/  ISETP.GE.AND P3, PT, R26, 0x11, PT ;  /* 0x000000111a00780c */ /* 0x000fe20003f66270 */
[----:B------:R-:W-:Y:S01]  /*4970*/  FMUL R68, R68, R13 ;  /* 0x0000000d44447220 */ /* 0x000fe20000400000 */
[----:B------:R-:W-:Y:S01]  /*4980*/  F2FP.SATFINITE.E5M2.F32.PACK_AB_MERGE_C R73, RZ, R73, RZ ;  /* 0x00000049ff49723e */ /* 0x000fe200048060ff */
[----:B------:R1:W-:Y:S01]  /*4990*/  @!P6 STG.E.U8 desc[UR20][R18.64+0x9], R25 ;  /* 0x000009191200e986 */ /* 0x0003e2000c101114 */
[C---:B------:R-:W-:Y:S01]  /*49a0*/  ISETP.LT.OR P6, PT, R6.reuse, 0x1, !P1 ;  /* 0x000000010600780c */ /* 0x040fe20004fc1670 */
[-C--:B------:R-:W-:Y:S01]  /*49b0*/  FMUL R67, R67, R13.reuse ;  /* 0x0000000d43437220 */ /* 0x080fe20000400000 */
[C---:B------:R-:W-:Y:S01]  /*49c0*/  ISETP.LT.OR P1, PT, R6.reuse, 0x9, !P1 ;  /* 0x000000090600780c */ /* 0x040fe20004f21670 */
[----:B------:R-:W-:Y:S01]  /*49d0*/  @!P5 STG.E.U8 desc[UR20][R14.64+0x8], R77 ;  /* 0x0000084d0e00d986 */ /* 0x000fe2000c101114 */
[C---:B------:R-:W-:Y:S01]  /*49e0*/  ISETP.LT.OR P5, PT, R6.reuse, 0x1, !P3 ;  /* 0x000000010600780c */ /* 0x040fe20005fa1670 */
[-C--:B------:R-:W-:Y:S01]  /*49f0*/  FMUL R65, R65, R13.reuse ;  /* 0x0000000d41417220 */ /* 0x080fe20000400000 */
[----:B------:R-:W-:Y:S01]  /*4a00*/  ISETP.LT.OR P3, PT, R6, 0x9, !P3 ;  /* 0x000000090600780c */ /* 0x000fe20005f61670 */
[-C--:B------:R-:W-:Y:S01]  /*4a10*/  FMUL R66, R66, R13.reuse ;  /* 0x0000000d42427220 */ /* 0x080fe20000400000 */
[----:B0-----:R-:W-:Y:S01]  /*4a20*/  F2FP.SATFINITE.E5M2.F32.PACK_AB_MERGE_C R5, RZ, R78, RZ ;  /* 0x0000004eff05723e */ /* 0x001fe200048060ff */
[----:B------:R-:W-:Y:S01]  /*4a30*/  FMUL R64, R64, R13 ;  /* 0x0000000d40407220 */ /* 0x000fe20000400000 */
[----:B------:R-:W-:Y:S01]  /*4a40*/  F2FP.SATFINITE.E5M2.F32.PACK_AB_MERGE_C R71, RZ, R71, RZ ;  /* 0x00000047ff47723e */ /* 0x000fe200048060ff */
[-C--:B------:R-:W-:Y:S01]  /*4a50*/  FMUL R63, R63, R13.reuse ;  /* 0x0000000d3f3f7220 */ /* 0x080fe20000400000 */
[----:B-1----:R-:W-:Y:S01]  /*4a60*/  F2FP.SATFINITE.E5M2.F32.PACK_AB_MERGE_C R25, RZ, R76, RZ ;  /* 0x0000004cff19723e */ /* 0x002fe200048060ff */
[----:B------:R0:W-:Y:S01]  /*4a70*/  @!P2 STG.E.U8 desc[UR20][R14.64+0x9], R5 ;  /* 0x000009050e00a986 */ /* 0x0001e2000c101114 */
[C---:B------:R-:W-:Y:S01]  /*4a80*/  ISETP.GE.AND P2, PT, R26.reuse, 0x1a, PT ;  /* 0x0000001a1a00780c */ /* 0x040fe20003f46270 */
        /* <DEDUP_REMOVED lines=29> */
[----:B------:R-:W-:Y:S01]  /*4c60*/  ISETP.LT.OR P6, PT, R6, 0x1, !P3 ;  /* 0x000000010600780c */ /* 0x000fe20005fc1670 */
[----:B------:R-:W-:Y:S01]  /*4c70*/  FMUL R22, R22, R13 ;  /* 0x0000000d16167220 */ /* 0x000fe20000400000 */
[C---:B------:R-:W-:Y:S01]  /*4c80*/  ISETP.LT.OR P3, PT, R6.reuse, 0x9, !P3 ;  /* 0x000000090600780c */ /* 0x040fe20005f61670 */
[----:B------:R-:W-:Y:S01]  /*4c90*/  @!P5 STG.E.U8 desc[UR20][R14.64+0x18], R69 ;  /* 0x000018450e00d986 */ /* 0x000fe2000c101114 */
[----:B------:R-:W-:-:S02]  /*4ca0*/  ISETP.LT.OR P5, PT, R6, 0x1, !P1 ;  /* 0x000000010600780c */ /* 0x000fc40004fa1670 */
[----:B0-----:R-:W-:Y:S02]  /*4cb0*/  F2FP.SATFINITE.E5M2.F32.PACK_AB_MERGE_C R5, RZ, R70, RZ ;  /* 0x00000046ff05723e */ /* 0x001fe400048060ff */
[----:B------:R-:W-:Y:S02]  /*4cc0*/  ISETP.LT.OR P1, PT, R6, 0x9, !P1 ;  /* 0x000000090600780c */ /* 0x000fe40004f21670 */
[----:B------:R-:W-:Y:S01]  /*4cd0*/  F2FP.SATFINITE.E5M2.F32.PACK_AB_MERGE_C R59, RZ, R59, RZ ;  /* 0x0000003bff3b723e */ /* 0x000fe200048060ff */
[----:B------:R0:W-:Y:S01]  /*4ce0*/  @!P2 STG.E.U8 desc[UR20][R14.64+0x19], R5 ;  /* 0x000019050e00a986 */ /* 0x0001e2000c101114 */
[----:B-1----:R-:W-:Y:S02]  /*4cf0*/  F2FP.SATFINITE.E5M2.F32.PACK_AB_MERGE_C R25, RZ, R68, RZ ;  /* 0x00000044ff19723e */ /* 0x002fe400048060ff */
[----:B------:R-:W-:Y:S01]  /*4d00*/  ISETP.GE.AND P2, PT, R26, 0x2a, PT ;  /* 0x0000002a1a00780c */ /* 0x000fe20003f46270 */
[----:B------:R-:W-:Y:S01]  /*4d10*/  @!P6 STG.E.U8 desc[UR20][R18.64+0x20], R67 ;  /* 0x000020431200e986 */ /* 0x000fe2000c101114 */
[----:B------:R-:W-:-:S02]  /*4d20*/  F2FP.SATFINITE.E5M2.F32.PACK_AB_MERGE_C R57, RZ, R57, RZ ;  /* 0x00000039ff39723e */ /* 0x000fc400048060ff */
[----:B------:R-:W-:Y:S01]  /*4d30*/  F2FP.SATFINITE.E5M2.F32.PACK_AB_MERGE_C R23, RZ, R23, RZ ;  /* 0x00000017ff17723e */ /* 0x000fe200048060ff */
[----:B------:R1:W-:Y:S01]  /*4d40*/  @!P5 STG.E.U8 desc[UR20][R18.64+0x21], R25 ;  /* 0x000021191200d986 */ /* 0x0003e2000c101114 */
[----:B------:R-:W-:Y:S02]  /*4d50*/  ISETP.GE.AND P5, PT, R26, 0x29, PT ;  /* 0x000000291a00780c */ /* 0x000fe40003fa6270 */
[----:B------:R-:W-:Y:S01]  /*4d60*/  F2FP.SATFINITE.E5M2.F32.PACK_AB_MERGE_C R21, RZ, R21, RZ ;  /* 0x00000015ff15723e */ /* 0x000fe200048060ff */
[----:B------:R-:W-:Y:S01]  /*4d70*/  @!P3 STG.E.U8 desc[UR20][R14.64+0x20], R65 ;  /* 0x000020410e00b986 */ /* 0x000fe2000c101114 */
[C---:B------:R-:W-:Y:S02]  /*4d80*/  ISETP.LT.OR P3, PT, R6.reuse, 0x1, !P2 ;  /* 0x000000010600780c */ /* 0x040fe40005761670 */
[C---:B------:R-:W-:Y:S02]  /*4d90*/  ISETP.LT.OR P6, PT, R6.reuse, 0x1, !P5 ;  /* 0x000000010600780c */ /* 0x040fe40006fc1670 */
[----:B------:R-:W-:-:S02]  /*4da0*/  ISETP.LT.OR P5, PT, R6, 0x9, !P5 ;  /* 0x000000090600780c */ /* 0x000fc40006fa1670 */
[----:B0-----:R-:W-:Y:S02]  /*4db0*/  F2FP.SATFINITE.E5M2.F32.PACK_AB_MERGE_C R5, RZ, R66, RZ ;  /* 0x00000042ff05723e */ /* 0x001fe400048060ff */
[----:B-1----:R-:W-:Y:S02]  /*4dc0*/  F2FP.SATFINITE.E5M2.F32.PACK_AB_MERGE_C R25, RZ, R64, RZ ;  /* 0x00000040ff19723e */ /* 0x002fe400048060ff */
[----:B------:R-:W-:Y:S01]  /*4dd0*/  ISETP.LT.OR P2, PT, R6, 0x9, !P2 ;  /* 0x000000090600780c */ /* 0x000fe20005741670 */
[----:B------:R0:W-:Y:S01]  /*4de0*/  @!P1 STG.E.U8 desc[UR20][R14.64+0x21], R5 ;  /* 0x000021050e009986 */ /* 0x0001e2000c101114 */
[C---:B------:R-:W-:Y:S02]  /*4df0*/  ISETP.GE.AND P1, PT, R26.reuse, 0x31, PT ;  /* 0x000000311a00780c */ /* 0x040fe40003f26270 */
[----:B------:R-:W-:Y:S01]  /*4e00*/  F2FP.SATFINITE.E5M2.F32.PACK_AB_MERGE_C R27, RZ, R22, RZ ;  /* 0x00000016ff1b723e */ /* 0x000fe200048060ff */
[----:B------:R1:W-:Y:S01]  /*4e10*/  @!P3 STG.E.U8 desc[UR20][R18.64+0x29], R25 ;  /* 0x000029191200b986 */ /* 0x0003e2000c101114 */
[----:B------:R-:W-:-:S03]  /*4e20*/  ISETP.GE.AND P3, PT, R26, 0x32, PT ;  /* 0x000000321a00780c */ /* 0x000fc60003f66270 */
[----:B------:R-:W-:Y:S01]  /*4e30*/  @!P6 STG.E.U8 desc[UR20][R18.64+0x28], R63 ;  /* 0x0000283f1200e986 */ /* 0x000fe2000c101114 */
[C---:B------:R-:W-:Y:S02]  /*4e40*/  ISETP.LT.OR P6, PT, R6.reuse, 0x1, !P1 ;  /* 0x000000010600780c */ /* 0x040fe40004fc1670 */
[C---:B------:R-:W-:Y:S01]  /*4e50*/  ISETP.LT.OR P1, PT, R6.reuse, 0x9, !P1 ;  /* 0x000000090600780c */ /* 0x040fe20004f21670 */
[----:B------:R-:W-:Y:S01]  /*4e60*/  @!P5 STG.E.U8 desc[UR20][R14.64+0x28], R61 ;  /* 0x0000283d0e00d986 */ /* 0x000fe2000c101114 */
[C---:B------:R-:W-:Y:S02]  /*4e70*/  ISETP.LT.OR P5, PT, R6.reuse, 0x1, !P3 ;  /* 0x000000010600780c */ /* 0x040fe40005fa1670 */
[----:B0-----:R-:W-:Y:S02]  /*4e80*/  F2FP.SATFINITE.E5M2.F32.PACK_AB_MERGE_C R5, RZ, R62, RZ ;  /* 0x0000003eff05723e */ /* 0x001fe400048060ff */
[----:B-1----:R-:W-:Y:S02]  /*4e90*/  F2FP.SATFINITE.E5M2.F32.PACK_AB_MERGE_C R25, RZ, R60, RZ ;  /* 0x0000003cff19723e */ /* 0x002fe400048060ff */
[----:B------:R-:W-:Y:S01]  /*4ea0*/  ISETP.LT.OR P3, PT, R6, 0x9, !P3 ;  /* 0x000000090600780c */ /* 0x000fe20005f61670 */
[----:B------:R0:W-:Y:S01]  /*4eb0*/  @!P2 STG.E.U8 desc[UR20][R14.64+0x29], R5 ;  /* 0x000029050e00a986 */ /* 0x0001e2000c101114 */
[----:B------:R-:W-:-:S03]  /*4ec0*/  ISETP.GE.AND P2, PT, R26, 0x39, PT ;  /* 0x000000391a00780c */ /* 0x000fc60003f46270 */
[----:B------:R-:W-:Y:S01]  /*4ed0*/  @!P6 STG.E.U8 desc[UR20][R18.64+0x30], R59 ;  /* 0x0000303b1200e986 */ /* 0x000fe2000c101114 */
[----:B------:R-:W-:-:S03]  /*4ee0*/  ISETP.GE.AND P6, PT, R26, 0x3a, PT ;  /* 0x0000003a1a00780c */ /* 0x000fc60003fc6270 */
[----:B------:R1:W-:Y:S01]  /*4ef0*/  @!P5 STG.E.U8 desc[UR20][R18.64+0x31], R25 ;  /* 0x000031191200d986 */ /* 0x0003e2000c101114 */
[C---:B------:R-:W-:Y:S02]  /*4f00*/  ISETP.LT.OR P5, PT, R6.reuse, 0x1, !P6 ;  /* 0x000000010600780c */ /* 0x040fe400077a1670 */
[C---:B------:R-:W-:Y:S01]  /*4f10*/  ISETP.LT.OR P6, PT, R6.reuse, 0x9, !P6 ;  /* 0x000000090600780c */ /* 0x040fe200077c1670 */
[----:B------:R2:W-:Y:S01]  /*4f20*/  @!P1 STG.E.U8 desc[UR20][R14.64+0x30], R57 ;  /* 0x000030390e009986 */ /* 0x0005e2000c101114 */
[C---:B------:R-:W-:Y:S02]  /*4f30*/  ISETP.LT.OR P1, PT, R6.reuse, 0x1, !P2 ;  /* 0x000000010600780c */ /* 0x040fe40005721670 */
[----:B------:R-:W-:Y:S02]  /*4f40*/  ISETP.LT.OR P2, PT, R6, 0x9, !P2 ;  /* 0x000000090600780c */ /* 0x000fe40005741670 */
[----:B0-----:R-:W-:Y:S02]  /*4f50*/  F2FP.SATFINITE.E5M2.F32.PACK_AB_MERGE_C R5, RZ, R58, RZ ;  /* 0x0000003aff05723e */ /* 0x001fe400048060ff */
[----:B-1----:R-:W-:-:S03]  /*4f60*/  F2FP.SATFINITE.E5M2.F32.PACK_AB_MERGE_C R25, RZ, R56, RZ ;  /* 0x00000038ff19723e */ /* 0x002fc600048060ff */
[----:B------:R2:W-:Y:S04]  /*4f70*/  @!P3 STG.E.U8 desc[UR20][R14.64+0x31], R5 ;  /* 0x000031050e00b986 */ /* 0x0005e8000c101114 */
[----:B------:R2:W-:Y:S04]  /*4f80*/  @!P1 STG.E.U8 desc[UR20][R18.64+0x38], R23 ;  /* 0x0000381712009986 */ /* 0x0005e8000c101114 */
[----:B------:R2:W-:Y:S04]  /*4f90*/  @!P5 STG.E.U8 desc[UR20][R18.64+0x39], R25 ;  /* 0x000039191200d986 */ /* 0x0005e8000c101114 */
[----:B------:R2:W-:Y:S04]  /*4fa0*/  @!P2 STG.E.U8 desc[UR20][R14.64+0x38], R21 ;  /* 0x000038150e00a986 */ /* 0x0005e8000c101114 */
[----:B------:R2:W-:Y:S02]  /*4fb0*/  @!P6 STG.E.U8 desc[UR20][R14.64+0x39], R27 ;  /* 0x0000391b0e00e986 */ /* 0x0005e4000c101114 */
.L_x_105:
[----:B------:R-:W-:Y:S05]  /*4fc0*/  BSYNC B0 ;  /* 0x0000000000007941 */ /* 0x000fea0003800000 */
.L_x_39:
[C---:B------:R-:W-:Y:S01]  /*4fd0*/  LEA R2, P1, R8.reuse, R2, 0x1 ;  /* 0x0000000208027211 */ /* 0x040fe200078208ff */
[----:B------:R-:W-:Y:S01]  /*4fe0*/  ULDC.64 UR6, c[0x0][0x650] ;  /* 0x0001940000067ab9 */ /* 0x000fe20000000a00 */
[----:B-----5:R-:W-:Y:S01]  /*4ff0*/  IMAD.U32 R4, RZ, RZ, UR16 ;  /* 0x00000010ff047e24 */ /* 0x020fe2000f8e00ff */
[----:B012---:R-:W-:Y:S01]  /*5000*/  PRMT R14, RZ, 0x7610, R14 ;  /* 0x00007610ff0e7816 */ /* 0x007fe2000000000e */
[----:B------:R-:W-:Y:S01]  /*5010*/  IMAD.MOV.U32 R6, RZ, RZ, -0x1 ;  /* 0xffffffffff067424 */ /* 0x000fe200078e00ff */
[----:B------:R-:W-:Y:S01]  /*5020*/  LEA.HI.X R3, R8, R3, R0, 0x1, P1 ;  /* 0x0000000308037211 */ /* 0x000fe200008f0c00 */
[----:B------:R0:W-:Y:S01]  /*5030*/  SYNCS.ARRIVE.TRANS64.A1T0 RZ, [R4+UR23], RZ ;  /* 0x000000ff04ff79a7 */ /* 0x0001e20008100017 */
[----:B------:R-:W-:Y:S01]  /*5040*/  ISETP.GE.U32.AND P1, PT, R2, UR6, PT ;  /* 0x0000000602007c0c */ /* 0x000fe2000bf26070 */
[----:B------:R-:W-:-:S03]  /*5050*/  IMAD.MOV.U32 R5, RZ, RZ, -0x1 ;  /* 0xffffffffff057424 */ /* 0x000fc600078e00ff */
[----:B------:R-:W-:Y:S01]  /*5060*/  ISETP.GE.U32.AND.EX P1, PT, R3, UR7, PT, P1 ;  /* 0x0000000703007c0c */ /* 0x000fe2000bf26110 */
[----:B0-----:R-:W-:-:S12]  /*5070*/  IMAD.MOV.U32 R4, RZ, RZ, -0x1 ;  /* 0xffffffffff047424 */ /* 0x001fd800078e00ff */
[----:B------:R-:W-:Y:S05]  /*5080*/  @P1 BRA `(.L_x_106) ;  /* 0x0000000400601947 */ /* 0x000fea0003800000 */
[----:B------:R-:W0:Y:S01]  /*5090*/  S2R R26, SR_CTAID.X ;  /* 0x00000000001a7919 */ /* 0x000e220000002500 */
[----:B------:R-:W1:Y:S01]  /*50a0*/  LDC.64 R22, c[0x0][0x628] ;  /* 0x00018a00ff167b82 */ /* 0x000e620000000a00 */
[----:B------:R-:W-:Y:S01]  /*50b0*/  ULDC UR6, c[0x0][0x150] ;  /* 0x0000540000067ab9 */ /* 0x000fe20000000800 */
[----:B------:R-:W-:Y:S01]  /*50c0*/  IMAD.MOV.U32 R18, RZ, RZ, R2 ;  /* 0x000000ffff127224 */ /* 0x000fe200078e0002 */
[----:B------:R-:W2:Y:S01]  /*50d0*/  S2R R28, SR_CTAID.Y ;  /* 0x00000000001c7919 */ /* 0x000ea20000002600 */
[----:B------:R-:W-:-:S04]  /*50e0*/  IMAD.MOV.U32 R19, RZ, RZ, R3 ;  /* 0x000000ffff137224 */ /* 0x000fc800078e0003 */
[----:B------:R-:W2:Y:S08]  /*50f0*/  LDC R29, c[0x0][0x144] ;  /* 0x00005100ff1d7b82 */ /* 0x000eb00000000800 */
[----:B------:R-:W2:Y:S08]  /*5100*/  LDC R6, c[0x0][0x630] ;  /* 0x00018c00ff067b82 */ /* 0x000eb00000000800 */
[----:B---34-:R-:W3:Y:S01]  /*5110*/  LDC.64 R24, c[0x0][0x620] ;  /* 0x00018800ff187b82 */ /* 0x018ee20000000a00 */
[----:B-1----:R-:W-:-:S04]  /*5120*/  ISETP.NE.U32.AND P1, PT, R22, RZ, PT ;  /* 0x000000ff1600720c */ /* 0x002fc80003f25070 */
[----:B------:R-:W-:Y:S02]  /*5130*/  ISETP.NE.AND.EX P1, PT, R23, RZ, PT, P1 ;  /* 0x000000ff1700720c */ /* 0x000fe40003f25310 */
[----:B0-----:R-:W-:-:S05]  /*5140*/  I2FP.F32.U32 R4, R26 ;  /* 0x0000001a00047245 */ /* 0x001fca0000201000 */
[----:B------:R-:W-:-:S04]  /*5150*/  FMUL R4, R4, UR6 ;  /* 0x0000000604047c20 */ /* 0x000fc80008400000 */
[----:B------:R0:W1:Y:S02]  /*5160*/  F2I.U32.TRUNC.NTZ R27, R4 ;  /* 0x00000004001b7305 */ /* 0x000064000020f000 */
[----:B--2---:R-:W-:Y:S05]  /*5170*/  @!P1 BRA `(.L_x_107) ;  /* 0x0000000000289947 */ /* 0x004fea0003800000 */
[----:B------:R-:W2:Y:S02]  /*5180*/  LDC R5, c[0x0][0x634] ;  /* 0x00018d00ff057b82 */ /* 0x000ea40000000800 */
[----:B--2---:R-:W-:-:S05]  /*5190*/  IADD3 R19, P1, R2, R5, RZ ;  /* 0x0000000502137210 */ /* 0x004fca0007f3e0ff */
[----:B------:R-:W-:-:S04]  /*51a0*/  IMAD.X R21, RZ, RZ, R3, P1 ;  /* 0x000000ffff157224 */ /* 0x000fc800008e0603 */
[----:B0-----:R-:W-:-:S04]  /*51b0*/  IMAD.WIDE.U32 R4, R21, R22, RZ ;  /* 0x0000001615047225 */ /* 0x001fc800078e00ff */
[----:B------:R-:W-:-:S04]  /*51c0*/  IMAD.WIDE.U32 R14, P1, R19, R23, R4 ;  /* 0x00000017130e7225 */ /* 0x000fc80007820004 */
[----:B------:R-:W-:-:S04]  /*51d0*/  IMAD.WIDE.U32 R4, R19, R22, RZ ;  /* 0x0000001613047225 */ /* 0x000fc800078e00ff */
[----:B------:R-:W-:Y:S01]  /*51e0*/  IMAD.X R19, RZ, RZ, RZ, P1 ;  /* 0x000000ffff137224 */ /* 0x000fe200008e06ff */
[----:B------:R-:W-:Y:S01]  /*51f0*/  IADD3 RZ, P1, R5, R14, RZ ;  /* 0x0000000e05ff7210 */ /* 0x000fe20007f3e0ff */
[----:B------:R-:W-:-:S04]  /*5200*/  IMAD.MOV.U32 R18, RZ, RZ, R15 ;  /* 0x000000ffff127224 */ /* 0x000fc800078e000f */
[----:B------:R-:W-:-:S08]  /*5210*/  IMAD.WIDE.U32.X R18, R21, R23, R18, P1 ;  /* 0x0000001715127225 */ /* 0x000fd000008e0412 */
.L_x_107:
[-CC-:B------:R-:W-:Y:S01]  /*5220*/  SHF.R.U64 R23, R18, R6.reuse, R19.reuse ;  /* 0x0000000612177219 */ /* 0x180fe20000001213 */
[----:B------:R-:W2:Y:S01]  /*5230*/  LDC.64 R32, c[0x0][0x640] ;  /* 0x00019000ff207b82 */ /* 0x000ea20000000a00 */
[----:B0-----:R-:W-:Y:S01]  /*5240*/  SHF.R.U32.HI R4, RZ, R6, R19 ;  /* 0x00000006ff047219 */ /* 0x001fe20000011613 */
[----:B-1----:R-:W-:Y:S01]  /*5250*/  IMAD.MOV R27, RZ, RZ, -R27 ;  /* 0x000000ffff1b7224 */ /* 0x002fe200078e0a1b */
[----:B------:R-:W-:Y:S01]  /*5260*/  IADD3 R15, P1, RZ, -R23, RZ ;  /* 0x80000017ff0f7210 */ /* 0x000fe20007f3e0ff */
[----:B------:R-:W-:Y:S01]  /*5270*/  ULDC UR6, c[0x0][0x154] ;  /* 0x0000550000067ab9 */ /* 0x000fe20000000800 */
[----:B------:R-:W-:Y:S02]  /*5280*/  IMAD.MOV.U32 R19, RZ, RZ, 0x1 ;  /* 0x00000001ff137424 */ /* 0x000fe400078e00ff */
[----:B------:R-:W-:Y:S01]  /*5290*/  IMAD R29, R29, R27, R26 ;  /* 0x0000001b1d1d7224 */ /* 0x000fe200078e021a */
[----:B------:R-:W0:Y:S01]  /*52a0*/  LDC R14, c[0x0][0x618] ;  /* 0x00018600ff0e7b82 */ /* 0x000e220000000800 */
[----:B------:R-:W-:-:S04]  /*52b0*/  IMAD.X R5, RZ, RZ, ~R4, P1 ;  /* 0x000000ffff057224 */ /* 0x000fc800008e0e04 */
[-C--:B---3--:R-:W-:Y:S02]  /*52c0*/  IMAD R6, R5, R24.reuse, RZ ;  /* 0x0000001805067224 */ /* 0x088fe400078e02ff */
[C---:B------:R-:W-:Y:S01]  /*52d0*/  IMAD.WIDE.U32 R4, R15.reuse, R24, R2 ;  /* 0x000000180f047225 */ /* 0x040fe200078e0002 */
[----:B------:R-:W1:Y:S03]  /*52e0*/  LDC R18, c[0x0][0x608] ;  /* 0x00018200ff127b82 */ /* 0x000e660000000800 */
[----:B------:R-:W-:Y:S01]  /*52f0*/  IMAD R15, R15, R25, R6 ;  /* 0x000000190f0f7224 */ /* 0x000fe200078e0206 */
[----:B------:R-:W-:-:S03]  /*5300*/  I2FP.F32.U32 R6, R28 ;  /* 0x0000001c00067245 */ /* 0x000fc60000201000 */
[----:B------:R-:W-:Y:S01]  /*5310*/  IMAD.IADD R5, R5, 0x1, R15 ;  /* 0x0000000105057824 */ /* 0x000fe200078e020f */
[----:B------:R-:W3:Y:S01]  /*5320*/  LDC R30, c[0x0][0x658] ;  /* 0x00019600ff1e7b82 */ /* 0x000ee20000000800 */
[----:B--2---:R-:W-:Y:S01]  /*5330*/  ISETP.NE.U32.AND P1, PT, R32, RZ, PT ;  /* 0x000000ff2000720c */ /* 0x004fe20003f25070 */
[----:B------:R-:W-:-:S03]  /*5340*/  IMAD.MOV.U32 R15, RZ, RZ, -0x1 ;  /* 0xffffffffff0f7424 */ /* 0x000fc600078e00ff */
[----:B------:R-:W-:-:S03]  /*5350*/  ISETP.NE.AND.EX P1, PT, R33, RZ, PT, P1 ;  /* 0x000000ff2100720c */ /* 0x000fc60003f25310 */
[----:B------:R-:W2:Y:S01]  /*5360*/  LDC R27, c[0x0][0x148] ;  /* 0x00005200ff1b7b82 */ /* 0x000ea20000000800 */
[-CC-:B0-----:R-:W-:Y:S02]  /*5370*/  SHF.R.U64 R22, R4, R14.reuse, R5.reuse ;  /* 0x0000000e04167219 */ /* 0x181fe40000001205 */
[----:B------:R-:W-:Y:S01]  /*5380*/  SHF.R.U32.HI R5, RZ, R14, R5 ;  /* 0x0000000eff057219 */ /* 0x000fe20000011605 */
[----:B------:R-:W-:-:S04]  /*5390*/  FMUL R14, R6, UR6 ;  /* 0x00000006060e7c20 */ /* 0x000fc80008400000 */
[----:B------:R-:W0:Y:S01]  /*53a0*/  LDC R26, c[0x0][0x600] ;  /* 0x00018000ff1a7b82 */ /* 0x000e220000000800 */
[----:B------:R4:W0:Y:S01]  /*53b0*/  F2I.U32.TRUNC.NTZ R25, R14 ;  /* 0x0000000e00197305 */ /* 0x000822000020f000 */
[-CC-:B-1----:R-:W-:Y:S02]  /*53c0*/  SHF.R.U64 R6, R22, R18.reuse, R5.reuse ;  /* 0x0000001216067219 */ /* 0x182fe40000001205 */
[----:B------:R-:W-:-:S04]  /*53d0*/  SHF.R.U32.HI R5, RZ, R18, R5 ;  /* 0x00000012ff057219 */ /* 0x000fc80000011605 */
[----:B------:R-:W1:Y:S01]  /*53e0*/  LDC R34, c[0x0][0x648] ;  /* 0x00019200ff227b82 */ /* 0x000e620000000800 */
[-CC-:B---3--:R-:W-:Y:S02]  /*53f0*/  SHF.R.U64 R24, R6, R30.reuse, R5.reuse ;  /* 0x0000001e06187219 */ /* 0x188fe40000001205 */
[-C--:B------:R-:W-:Y:S02]  /*5400*/  SHF.L.U32 R15, R15, R30.reuse, RZ ;  /* 0x0000001e0f0f7219 */ /* 0x080fe400000006ff */
[-C--:B------:R-:W-:Y:S01]  /*5410*/  SHF.R.U32.HI R5, RZ, R30.reuse, R5 ;  /* 0x0000001eff057219 */ /* 0x080fe20000011605 */
[----:B------:R-:W-:Y:S01]  /*5420*/  IMAD.MOV.U32 R4, RZ, RZ, R24 ;  /* 0x000000ffff047224 */ /* 0x000fe200078e0018 */
[----:B------:R-:W-:Y:S01]  /*5430*/  SHF.L.U32 R30, R19, R30, RZ ;  /* 0x0000001e131e7219 */ /* 0x000fe200000006ff */
[----:B------:R-:W3:Y:S01]  /*5440*/  LDC R35, c[0x0][0x638] ;  /* 0x00018e00ff237b82 */ /* 0x000ee20000000800 */
[----:B------:R-:W-:-:S07]  /*5450*/  LOP3.LUT R31, RZ, R15, RZ, 0x33, !PT ;  /* 0x0000000fff1f7212 */ /* 0x000fce00078e33ff */
[----:B------:R-:W0:Y:S01]  /*5460*/  LDC R36, c[0x0][0x610] ;  /* 0x00018400ff247b82 */ /* 0x000e220000000800 */
[----:B----4-:R-:W-:Y:S05]  /*5470*/  @!P1 BRA `(.L_x_108) ;  /* 0x0000000000289947 */ /* 0x010fea0003800000 */
        /* <DEDUP_REMOVED lines=10> */
.L_x_108:
[----:B-1----:R-:W-:Y:S01]  /*5520*/  SHF.R.U64 R4, R4, R34, R5 ;  /* 0x0000002204047219 */ /* 0x002fe20000001205 */
[----:B0-----:R-:W-:Y:S01]  /*5530*/  VIADD R19, R26, 0xffffffff ;  /* 0xffffffff1a137836 */ /* 0x001fe20000000000 */
[----:B------:R-:W-:Y:S01]  /*5540*/  LOP3.LUT R15, R6, R31, RZ, 0xc0, !PT ;  /* 0x0000001f060f7212 */ /* 0x000fe200078ec0ff */
[----:B------:R-:W-:Y:S02]  /*5550*/  IMAD.MOV R25, RZ, RZ, -R25 ;  /* 0x000000ffff197224 */ /* 0x000fe400078e0a19 */
[----:B------:R-:W-:Y:S02]  /*5560*/  IMAD.MOV R5, RZ, RZ, -R4 ;  /* 0x000000ffff057224 */ /* 0x000fe400078e0a04 */
[----:B------:R-:W-:Y:S01]  /*5570*/  IMAD R6, R30, R4, R15 ;  /* 0x000000041e067224 */ /* 0x000fe200078e020f */
[----:B------:R-:W-:Y:S01]  /*5580*/  LOP3.LUT R15, R22, R19, RZ, 0xc0, !PT ;  /* 0x00000013160f7212 */ /* 0x000fe200078ec0ff */
[----:B--2---:R-:W-:Y:S02]  /*5590*/  @P4 IMAD R29, R27, R25, R28 ;  /* 0x000000191b1d4224 */ /* 0x004fe400078e021c */
[----:B---3--:R-:W-:-:S02]  /*55a0*/  IMAD R4, R5, R35, R24 ;  /* 0x0000002305047224 */ /* 0x008fc400078e0218 */
[----:B------:R-:W-:Y:S02]  /*55b0*/  IMAD R6, R6, R36, R29 ;  /* 0x0000002406067224 */ /* 0x000fe400078e021d */
[----:B------:R-:W-:Y:S02]  /*55c0*/  IMAD R5, R4, R26, R15 ;  /* 0x0000001a04057224 */ /* 0x000fe400078e020f */
[----:B------:R-:W-:-:S03]  /*55d0*/  IMAD.MOV.U32 R14, RZ, RZ, 0x1 ;  /* 0x00000001ff0e7424 */ /* 0x000fc600078e00ff */
[----:B------:R-:W-:Y:S02]  /*55e0*/  SEL R4, R5, R6, !P4 ;  /* 0x0000000605047207 */ /* 0x000fe40006000000 */
[----:B------:R-:W-:Y:S01]  /*55f0*/  SEL R6, R6, R5, !P4 ;  /* 0x0000000506067207 */ /* 0x000fe20006000000 */
[----:B------:R-:W-:-:S07]  /*5600*/  IMAD.MOV.U32 R5, RZ, RZ, R23 ;  /* 0x000000ffff057224 */ /* 0x000fce00078e0017 */
.L_x_106:
[----:B------:R-:W-:Y:S02]  /*5610*/  LOP3.LUT P1, RZ, R14, 0xff, RZ, 0xc0, !PT ;  /* 0x000000ff0eff7812 */ /* 0x000fe4000782c0ff */
[----:B------:R-:W-:-:S11]  /*5620*/  LOP3.LUT R86, R86, 0x1, RZ, 0x3c, !PT ;  /* 0x0000000156567812 */ /* 0x000fd600078e3cff */
[----:B------:R-:W-:Y:S05]  /*5630*/  @P1 BRA `(.L_x_109) ;  /* 0xffffffc000001947 */ /* 0x000fea000383ffff */
[----:B------:R-:W-:Y:S05]  /*5640*/  EXIT ;  /* 0x000000000000794d */ /* 0x000fea0003800000 */
.L_x_17:
[----:B------:R-:W-:-:S08]  /*5650*/  ISETP.NE.AND P0, PT, R22, RZ, PT ;  /* 0x000000ff1600720c */ /* 0x000fd00003f05270 */
[----:B--2-45:R-:W0:-:S00]  /*5660*/  USETMAXREG.DEALLOC.CTAPOOL 0x28 ;  /* 0x00000028000079c8 */ /* 0x034e0000080e0500 */
[----:B------:R-:W-:Y:S05]  /*5670*/  @P0 EXIT ;  /* 0x000000000000094d */ /* 0x000fea0003800000 */
[----:B0-----:R-:W-:Y:S01]  /*5680*/  LOP3.LUT P0, RZ, R17, 0xff, RZ, 0xc0, !PT ;  /* 0x000000ff11ff7812 */ /* 0x001fe2000780c0ff */
[----:B------:R-:W-:Y:S02]  /*5690*/  IMAD.MOV.U32 R12, RZ, RZ, 0x1 ;  /* 0x00000001ff0c7424 */ /* 0x000fe400078e00ff */
[----:B------:R-:W-:-:S10]  /*56a0*/  IMAD.MOV.U32 R13, RZ, RZ, RZ ;  /* 0x000000ffff0d7224 */ /* 0x000fd400078e00ff */
[----:B------:R-:W-:Y:S05]  /*56b0*/  @!P0 BRA `(.L_x_110) ;  /* 0x0000000c001c8947 */ /* 0x000fea0003800000 */
[----:B------:R-:W0:Y:S01]  /*56c0*/  S2UR UR8, SR_CgaCtaId ;  /* 0x00000000000879c3 */ /* 0x000e220000008800 */
[----:B------:R-:W-:Y:S01]  /*56d0*/  LOP3.LUT P0, RZ, R11, 0x1f, RZ, 0xc0, !PT ;  /* 0x0000001f0bff7812 */ /* 0x000fe2000780c0ff */
[----:B------:R-:W-:Y:S01]  /*56e0*/  ULDC UR5, c[0x0][0x658] ;  /* 0x0001960000057ab9 */ /* 0x000fe20000000800 */
[----:B------:R-:W-:Y:S01]  /*56f0*/  UMOV UR6, 0xffffffff ;  /* 0xffffffff00067882 */ /* 0x000fe20000000000 */
[----:B------:R-:W-:Y:S01]  /*5700*/  BSSY B0, `(.L_x_110) ;  /* 0x00000c2000007945 */ /* 0x000fe20003800000 */
[----:B------:R-:W-:Y:S01]  /*5710*/  USHF.L.U32 UR6, UR6, UR5, URZ ;  /* 0x0000000506067299 */ /* 0x000fe2000800063f */
[C---:B------:R-:W-:Y:S01]  /*5720*/  ISETP.NE.AND P2, PT, R10.reuse, RZ, PT ;  /* 0x000000ff0a00720c */ /* 0x040fe20003f45270 */
[----:B------:R-:W-:Y:S01]  /*5730*/  IMAD.MOV.U32 R15, RZ, RZ, 0x1 ;  /* 0x00000001ff0f7424 */ /* 0x000fe200078e00ff */
[----:B------:R-:W-:Y:S01]  /*5740*/  ISETP.NE.OR P0, PT, R10, RZ, !P0 ;  /* 0x000000ff0a00720c */ /* 0x000fe20004705670 */
[----:B------:R-:W-:Y:S01]  /*5750*/  IMAD.MOV.U32 R12, RZ, RZ, 0x1 ;  /* 0x00000001ff0c7424 */ /* 0x000fe200078e00ff */
[----:B------:R-:W-:Y:S01]  /*5760*/  LOP3.LUT R14, R7, 0x2, RZ, 0xfc, !PT ;  /* 0x00000002070e7812 */ /* 0x000fe200078efcff */
[----:B------:R-:W-:Y:S01]  /*5770*/  IMAD.MOV.U32 R13, RZ, RZ, RZ ;  /* 0x000000ffff0d7224 */ /* 0x000fe200078e00ff */
[----:B------:R-:W-:Y:S01]  /*5780*/  ULDC UR4, c[0x0][0x600] ;  /* 0x0001800000047ab9 */ /* 0x000fe20000000800 */
[----:B------:R-:W-:Y:S01]  /*5790*/  UMOV UR7, 0x1 ;  /* 0x0000000100077882 */ /* 0x000fe20000000000 */
[----:B------:R-:W-:-:S02]  /*57a0*/  UIADD3 UR22, UR13, 0x1, URZ ;  /* 0x000000010d167890 */ /* 0x000fc4000fffe03f */
[----:B------:R-:W-:Y:S02]  /*57b0*/  UIADD3 UR15, UR4, -0x1, URZ ;  /* 0xffffffff040f7890 */ /* 0x000fe4000fffe03f */
[----:B------:R-:W-:Y:S02]  /*57c0*/  USHF.L.U32 UR17, UR7, UR5, URZ ;  /* 0x0000000507117299 */ /* 0x000fe4000800063f */
[----:B------:R-:W-:Y:S01]  /*57d0*/  ULOP3.LUT UR16, URZ, UR6, URZ, 0x33, !UPT ;  /* 0x000000063f107292 */ /* 0x000fe2000f8e333f */
[----:B------:R-:W-:Y:S01]  /*57e0*/  ULDC.64 UR20, c[0x0][0x198] ;  /* 0x0000660000147ab9 */ /* 0x000fe20000000a00 */
[----:B0-----:R-:W-:-:S10]  /*57f0*/  IMAD.U32 R17, RZ, RZ, UR8 ;  /* 0x00000008ff117e24 */ /* 0x001fd4000f8e00ff */
.L_x_122:
[----:B------:R-:W-:-:S03]  /*5800*/  UMOV UR4, 0xffffffff ;  /* 0xffffffff00047882 */ /* 0x000fc60000000000 */
[----:B------:R-:W-:Y:S05]  /*5810*/  BRA.DIV UR4, `(.L_x_111) ;  /* 0x0000001204087947 */ /* 0x000fea000b800000 */
[----:B------:R-:W-:-:S13]  /*5820*/  ELECT P1, URZ, PT ;  /* 0x00000000003f782f */ /* 0x000fda0003820000 */
.L_x_136:
[----:B------:R-:W0:Y:S01]  /*5830*/  LDC R10, c[0x0][0x28c] ;  /* 0x0000a300ff0a7b82 */ /* 0x000e220000000800 */
[----:B------:R-:W-:Y:S01]  /*5840*/  BSSY B1, `(.L_x_112) ;  /* 0x000003a000017945 */ /* 0x000fe20003800000 */
[----:B0-----:R-:W-:-:S13]  /*5850*/  ISETP.LT.OR P1, PT, R10, 0x1, !P1 ;  /* 0x000000010a00780c */ /* 0x001fda0004f21670 */
[----:B------:R-:W-:Y:S05]  /*5860*/  @P1 BRA `(.L_x_113) ;  /* 0x0000000000dc1947 */ /* 0x000fea0003800000 */
[----:B------:R-:W-:Y:S02]  /*5870*/  IMAD R17, R6, 0x2, R17 ;  /* 0x0000000206117824 */ /* 0x000fe400078e0211 */
[----:B------:R-:W-:Y:S02]  /*5880*/  IMAD.SHL.U32 R18, R4, 0x40, RZ ;  /* 0x0000004004127824 */ /* 0x000fe400078e00ff */
[----:B------:R-:W-:Y:S02]  /*5890*/  IMAD.MOV.U32 R20, RZ, RZ, RZ ;  /* 0x000000ffff147224 */ /* 0x000fe400078e00ff */
[----:B------:R-:W-:Y:S02]  /*58a0*/  IMAD.U32 R22, RZ, RZ, UR22 ;  /* 0x00000016ff167e24 */ /* 0x000fe4000f8e00ff */
[----:B------:R-:W-:Y:S02]  /*58b0*/  IMAD.MOV.U32 R4, RZ, RZ, R12 ;  /* 0x000000ffff047224 */ /* 0x000fe400078e000c */
[----:B------:R-:W-:-:S02]  /*58c0*/  IMAD.MOV.U32 R6, RZ, RZ, R13 ;  /* 0x000000ffff067224 */ /* 0x000fc400078e000d */
[----:B------:R-:W-:-:S07]  /*58d0*/  IMAD.SHL.U32 R16, R17, 0x20, RZ ;  /* 0x0000002011107824 */ /* 0x000fce00078e00ff */
.L_x_117:
[----:B------:R-:W0:Y:S01]  /*58e0*/  S2UR UR4, SR_CgaCtaId ;  /* 0x00000000000479c3 */ /* 0x000e220000008800 */
[----:B------:R-:W-:-:S07]  /*58f0*/  MOV R10, 0x400 ;  /* 0x00000400000a7802 */ /* 0x000fce0000000f00 */
[----:B------:R-:W1:Y:S01]  /*5900*/  @!P2 LDC R11, c[0x0][0x500] ;  /* 0x00014000ff0bab82 */ /* 0x000e620000000800 */
[----:B0-----:R-:W-:-:S05]  /*5910*/  IMAD.U32 R17, RZ, RZ, UR4 ;  /* 0x00000004ff117e24 */ /* 0x001fca000f8e00ff */
[----:B------:R-:W-:Y:S02]  /*5920*/  LEA R21, R17, R10, 0x18 ;  /* 0x0000000a11157211 */ /* 0x000fe400078ec0ff */
[----:B------:R-:W-:-:S03]  /*5930*/  SHF.L.U32 R10, R4, 0x1f, RZ ;  /* 0x0000001f040a7819 */ /* 0x000fc600000006ff */
[----:B------:R-:W-:-:S04]  /*5940*/  IMAD R19, R6, 0x8, R21 ;  /* 0x0000000806137824 */ /* 0x000fc800078e0215 */
[----:B------:R-:W0:Y:S02]  /*5950*/  SYNCS.PHASECHK.TRANS64.TRYWAIT P1, [R19+URZ+0x28], R10 ;  /* 0x0000280a130075a7 */ /* 0x000e24000802017f */
[----:B01----:R-:W-:Y:S05]  /*5960*/  @!P1 BRA `(.L_x_114) ;  /* 0x0000000c00d49947 */ /* 0x003fea0003800000 */
.L_x_137:
[----:B0-----:R-:W-:Y:S01]  /*5970*/  PRMT R10, R14, 0x9910, RZ ;  /* 0x000099100e0a7816 */ /* 0x001fe200000000ff */
[----:B------:R0:W-:Y:S03]  /*5980*/  @!P2 SYNCS.ARRIVE.TRANS64 RZ, [R19+URZ], R11 ;  /* 0x0000000b13ffa9a7 */ /* 0x0001e6000800003f */
[----:B------:R-:W-:-:S13]  /*5990*/  ISETP.NE.AND P1, PT, R10, 0x2, PT ;  /* 0x000000020a00780c */ /* 0x000fda0003f25270 */
[----:B0-----:R-:W-:Y:S05]  /*59a0*/  @P1 BRA `(.L_x_115) ;  /* 0x0000000000041947 */ /* 0x001fea0003800000 */
[----:B------:R-:W-:Y:S01]  /*59b0*/  BPT.TRAP 0x1 ;  /* 0x000000040000795c */ /* 0x000fe20000300000 */
.L_x_115:
[----:B------:R-:W-:Y:S05]  /*59c0*/  @P0 BRA `(.L_x_116) ;  /* 0x0000000000040947 */ /* 0x000fea0003800000 */
[----:B------:R-:W-:Y:S01]  /*59d0*/  BPT.TRAP 0x1 ;  /* 0x000000040000795c */ /* 0x000fe20000300000 */
.L_x_116:
[----:B------:R-:W-:Y:S01]  /*59e0*/  IMAD.SHL.U32 R10, R6, 0x800, RZ ;  /* 0x00000800060a7824 */ /* 0x000fe200078e00ff */
[----:B------:R-:W-:Y:S01]  /*59f0*/  R2UR UR8, R21 ;  /* 0x00000000150872ca */ /* 0x000fe200000e0000 */
[----:B------:R-:W-:Y:S01]  /*5a00*/  VIADD R22, R22, 0xffffffff ;  /* 0xffffffff16167836 */ /* 0x000fe20000000000 */
[----:B------:R-:W-:Y:S01]  /*5a10*/  R2UR UR9, R19 ;  /* 0x00000000130972ca */ /* 0x000fe200000e0000 */
[--C-:B------:R-:W-:Y:S01]  /*5a20*/  IMAD R11, R17, 0x400, R10.reuse ;  /* 0x00000400110b7824 */ /* 0x100fe200078e020a */
[----:B------:R-:W-:Y:S01]  /*5a30*/  IADD3 R10, R21, 0x2980, R10 ;  /* 0x00002980150a7810 */ /* 0x000fe20007ffe00a */
[----:B------:R-:W-:Y:S01]  /*5a40*/  UIADD3 UR4, UP0, UR20, 0xf0, URZ ;  /* 0x000000f014047890 */ /* 0x000fe2000ff1e03f */
[----:B------:R-:W-:Y:S01]  /*5a50*/  R2UR UR11, R16 ;  /* 0x00000000100b72ca */ /* 0x000fe200000e0000 */
[----:B------:R-:W-:Y:S01]  /*5a60*/  UIADD3 UR24, UP1, UR20, 0x1f0, URZ ;  /* 0x000001f014187890 */ /* 0x000fe2000ff3e03f */
[----:B------:R-:W-:Y:S01]  /*5a70*/  R2UR UR5, R11 ;  /* 0x000000000b0572ca */ /* 0x000fe200000e0000 */
[----:B------:R-:W-:Y:S01]  /*5a80*/  VIADD R6, R6, 0x1 ;  /* 0x0000000106067836 */ /* 0x000fe20000000000 */
[----:B------:R-:W-:Y:S01]  /*5a90*/  R2UR UR10, R20 ;  /* 0x00000000140a72ca */ /* 0x000fe200000e0000 */
[----:B------:R-:W-:Y:S01]  /*5aa0*/  UIADD3.X UR25, URZ, UR21, URZ, UP1, !UPT ;  /* 0x000000153f197290 */ /* 0x000fe20008ffe43f */
[----:B------:R-:W-:Y:S01]  /*5ab0*/  R2UR UR12, R5 ;  /* 0x00000000050c72ca */ /* 0x000fe200000e0000 */
[----:B------:R-:W-:Y:S01]  /*5ac0*/  UMOV UR19, 0x30000 ;  /* 0x0003000000137882 */ /* 0x000fe20000000000 */
[----:B------:R-:W-:Y:S01]  /*5ad0*/  R2UR UR14, R10 ;  /* 0x000000000a0e72ca */ /* 0x000fe200000e0000 */
[----:B------:R-:W-:Y:S01]  /*5ae0*/  UMOV UR6, 0x0 ;  /* 0x0000000000067882 */ /* 0x000fe20000000000 */
[----:B------:R-:W-:Y:S01]  /*5af0*/  R2UR UR18, R18 ;  /* 0x00000000121272ca */ /* 0x000fe200000e0000 */
[----:B------:R-:W-:Y:S01]  /*5b00*/  UMOV UR7, 0x10000000 ;  /* 0x1000000000077882 */ /* 0x000fe20000000000 */
[----:B------:R-:W-:Y:S01]  /*5b10*/  ISETP.GT.AND P3, PT, R22, 0x1, PT ;  /* 0x000000011600780c */ /* 0x000fe20003f64270 */
[----:B------:R-:W-:Y:S01]  /*5b20*/  VIADD R20, R20, 0x20 ;  /* 0x0000002014147836 */ /* 0x000fe20000000000 */
[----:B------:R-:W-:Y:S01]  /*5b30*/  ISETP.NE.AND P1, PT, R6, 0x5, PT ;  /* 0x000000050600780c */ /* 0x000fe20003f25270 */
[----:B------:R-:W-:-:S02]  /*5b40*/  UIADD3 UR8, UR8, 0x180, UR5 ;  /* 0x0000018008087890 */ /* 0x000fc4000fffe005 */
[----:B------:R-:W-:Y:S01]  /*5b50*/  UIADD3.X UR5, URZ, UR21, URZ, UP0, !UPT ;  /* 0x000000153f057290 */ /* 0x000fe200087fe43f */
[----:B------:R-:W-:Y:S02]  /*5b60*/  SEL R11, RZ, 0x1, P1 ;  /* 0x00000001ff0b7807 */ /* 0x000fe40000800000 */
[----:B------:R-:W-:Y:S02]  /*5b70*/  SEL R6, R6, RZ, P1 ;  /* 0x000000ff06067207 */ /* 0x000fe40000800000 */
[----:B------:R-:W-:-:S04]  /*5b80*/  LOP3.LUT R4, R4, R11, RZ, 0x3c, !PT ;  /* 0x0000000b04047212 */ /* 0x000fc800078e3cff */
[----:B------:R0:W-:Y:S02]  /*5b90*/  UTMALDG.3D.MULTICAST [UR8], [UR4], UR19, desc[UR6] ;  /* 0x00000608040073b4 */ /* 0x0001e40008011813 */
[----:B0-----:R-:W-:Y:S01]  /*5ba0*/  UMOV UR8, UR14 ;  /* 0x0000000e00087c82 */ /* 0x001fe20008000000 */
[----:B------:R-:W-:Y:S02]  /*5bb0*/  UMOV UR11, UR18 ;  /* 0x00000012000b7c82 */ /* 0x000fe40008000000 */
[----:B------:R0:W-:Y:S02]  /*5bc0*/  UTMALDG.3D [UR8], [UR24], desc[UR6] ;  /* 0x00000608180075b4 */ /* 0x0001e40008011000 */
[----:B0-----:R-:W-:Y:S05]  /*5bd0*/  @P3 BRA `(.L_x_117) ;  /* 0xfffffffc00403947 */ /* 0x001fea000383ffff */
.L_x_113:
[----:B------:R-:W-:Y:S05]  /*5be0*/  BSYNC B1 ;  /* 0x0000000000017941 */ /* 0x000fea0003800000 */
.L_x_112:
[----:B------:R-:W-:Y:S01]  /*5bf0*/  LOP3.LUT P5, RZ, R15, 0xff, RZ, 0xc0, !PT ;  /* 0x000000ff0fff7812 */ /* 0x000fe200078ac0ff */
[----:B------:R-:W-:Y:S01]  /*5c00*/  VIADD R6, R13, UR13 ;  /* 0x0000000d0d067c36 */ /* 0x000fe20008000000 */
[----:B------:R-:W-:Y:S01]  /*5c10*/  ULDC.64 UR4, c[0x0][0x650] ;  /* 0x0001940000047ab9 */ /* 0x000fe20000000a00 */
[----:B------:R-:W-:Y:S01]  /*5c20*/  IMAD.U32 R11, RZ, RZ, UR13 ;  /* 0x0000000dff0b7e24 */ /* 0x000fe2000f8e00ff */
[----:B------:R-:W-:Y:S01]  /*5c30*/  UISETP.GE.U32.AND UP0, UPT, UR13, 0x5, UPT ;  /* 0x000000050d00788c */ /* 0x000fe2000bf06070 */
[----:B------:R-:W-:Y:S01]  /*5c40*/  BSSY B1, `(.L_x_118) ;  /* 0x000006b000017945 */ /* 0x000fe20003800000 */
[----:B------:R-:W-:Y:S02]  /*5c50*/  ISETP.GT.U32.AND P1, PT, R6, 0x4, PT ;  /* 0x000000040600780c */ /* 0x000fe40003f24070 */
[----:B------:R-:W-:Y:S02]  /*5c60*/  PRMT R15, RZ, 0x7610, R15 ;  /* 0x00007610ff0f7816 */ /* 0x000fe4000000000f */
[----:B------:R-:W-:-:S02]  /*5c70*/  ISETP.LT.U32.AND P1, PT, R11, 0x5, P1 ;  /* 0x000000050b00780c */ /* 0x000fc40000f21070 */
[----:B------:R-:W-:Y:S01]  /*5c80*/  PLOP3.LUT P3, PT, PT, PT, UP0, 0x80, 0x0 ;  /* 0x000000000000781c */ /* 0x000fe20003f6f008 */
[----:B------:R-:W0:Y:S01]  /*5c90*/  @P5 S2R R17, SR_CgaCtaId ;  /* 0x0000000000115919 */ /* 0x000e220000008800 */
[----:B------:R-:W-:-:S04]  /*5ca0*/  @P5 MOV R4, 0x400 ;  /* 0x0000040000045802 */ /* 0x000fc80000000f00 */
[----:B0-----:R-:W-:Y:S01]  /*5cb0*/  @P5 LEA R10, R17, R4, 0x18 ;  /* 0x00000004110a5211 */ /* 0x001fe200078ec0ff */
[----:B------:R-:W-:-:S03]  /*5cc0*/  IMAD.WIDE.U32 R4, R6, -0x33333333, RZ ;  /* 0xcccccccd06047825 */ /* 0x000fc600078e00ff */
[----:B------:R0:W-:Y:S01]  /*5cd0*/  @P5 SYNCS.ARRIVE.TRANS64.A1T0 RZ, [R10+URZ+0x88], RZ ;  /* 0x000088ff0aff59a7 */ /* 0x0001e2000810003f */
[----:B------:R-:W-:Y:S01]  /*5ce0*/  IADD3 R2, P5, R2, R8, RZ ;  /* 0x0000000802027210 */ /* 0x000fe20007fbe0ff */
[----:B------:R-:W-:Y:S01]  /*5cf0*/  IMAD.MOV.U32 R4, RZ, RZ, -0x1 ;  /* 0xffffffffff047424 */ /* 0x000fe200078e00ff */
[----:B------:R-:W-:Y:S02]  /*5d00*/  SHF.R.U32.HI R11, RZ, 0x2, R5 ;  /* 0x00000002ff0b7819 */ /* 0x000fe40000011605 */
[----:B------:R-:W-:Y:S01]  /*5d10*/  SEL R5, RZ, 0x1, !P1 ;  /* 0x00000001ff057807 */ /* 0x000fe20004800000 */
[----:B------:R-:W-:Y:S01]  /*5d20*/  IMAD.X R3, R3, 0x1, R0, P5 ;  /* 0x0000000103037824 */ /* 0x000fe200028e0600 */
[----:B------:R-:W-:Y:S01]  /*5d30*/  ISETP.GE.U32.AND P1, PT, R2, UR4, PT ;  /* 0x0000000402007c0c */ /* 0x000fe2000bf26070 */
[----:B------:R-:W-:Y:S01]  /*5d40*/  IMAD R13, R11, -0x5, R6 ;  /* 0xfffffffb0b0d7824 */ /* 0x000fe200078e0206 */
[----:B------:R-:W-:Y:S01]  /*5d50*/  LOP3.LUT R12, R12, R5, RZ, 0x3c, !PT ;  /* 0x000000050c0c7212 */ /* 0x000fe200078e3cff */
[----:B------:R-:W-:Y:S01]  /*5d60*/  IMAD.MOV.U32 R6, RZ, RZ, -0x1 ;  /* 0xffffffffff067424 */ /* 0x000fe200078e00ff */
[----:B------:R-:W-:Y:S01]  /*5d70*/  ISETP.GE.U32.AND.EX P1, PT, R3, UR5, PT, P1 ;  /* 0x0000000503007c0c */ /* 0x000fe2000bf26110 */
[----:B------:R-:W-:Y:S01]  /*5d80*/  IMAD.MOV.U32 R5, RZ, RZ, -0x1 ;  /* 0xffffffffff057424 */ /* 0x000fe200078e00ff */
[----:B------:R-:W-:-:S02]  /*5d90*/  @P3 LOP3.LUT R12, R12, 0x1, R11, 0x78, !PT ;  /* 0x000000010c0c3812 */ /* 0x000fc400078e780b */
[----:B0-----:R-:W-:-:S09]  /*5da0*/  PRMT R10, RZ, 0x7610, R10 ;  /* 0x00007610ff0a7816 */ /* 0x001fd2000000000a */
[----:B------:R-:W-:Y:S05]  /*5db0*/  @P1 BRA `(.L_x_119) ;  /* 0x00000004004c1947 */ /* 0x000fea0003800000 */
[----:B------:R-:W0:Y:S01]  /*5dc0*/  S2R R18, SR_CTAID.X ;  /* 0x0000000000127919 */ /* 0x000e220000002500 */
[----:B------:R-:W-:Y:S01]  /*5dd0*/  ULDC.64 UR4, c[0x0][0x628] ;  /* 0x00018a0000047ab9 */ /* 0x000fe20000000a00 */
[----:B------:R-:W1:Y:S01]  /*5de0*/  LDC R19, c[0x0][0x144] ;  /* 0x00005100ff137b82 */ /* 0x000e620000000800 */
[----:B------:R-:W-:Y:S01]  /*5df0*/  ISETP.NE.U32.AND P1, PT, RZ, UR4, PT ;  /* 0x00000004ff007c0c */ /* 0x000fe2000bf25070 */
[----:B------:R-:W2:Y:S01]  /*5e00*/  S2R R6, SR_CTAID.Y ;  /* 0x0000000000067919 */ /* 0x000ea20000002600 */
[----:B------:R-:W-:Y:S01]  /*5e10*/  ULDC UR7, c[0x0][0x630] ;  /* 0x00018c0000077ab9 */ /* 0x000fe20000000800 */
[----:B------:R-:W-:Y:S01]  /*5e20*/  ULDC UR8, c[0x0][0x150] ;  /* 0x0000540000087ab9 */ /* 0x000fe20000000800 */
[----:B------:R-:W-:Y:S01]  /*5e30*/  ISETP.NE.AND.EX P1, PT, RZ, UR5, PT, P1 ;  /* 0x00000005ff007c0c */ /* 0x000fe2000bf25310 */
[----:B------:R-:W-:Y:S02]  /*5e40*/  IMAD.MOV.U32 R4, RZ, RZ, R2 ;  /* 0x000000ffff047224 */ /* 0x000fe400078e0002 */
[----:B------:R-:W-:Y:S01]  /*5e50*/  IMAD.MOV.U32 R5, RZ, RZ, R3 ;  /* 0x000000ffff057224 */ /* 0x000fe200078e0003 */
[----:B0-----:R-:W-:-:S09]  /*5e60*/  I2FP.F32.U32 R20, R18 ;  /* 0x0000001200147245 */ /* 0x001fd20000201000 */
[----:B------:R-:W-:Y:S05]  /*5e70*/  @!P1 BRA `(.L_x_120) ;  /* 0x0000000000289947 */ /* 0x000fea0003800000 */
[----:B------:R-:W-:Y:S02]  /*5e80*/  ULDC UR6, c[0x0][0x634] ;  /* 0x00018d0000067ab9 */ /* 0x000fe40000000800 */
[----:B------:R-:W-:-:S05]  /*5e90*/  IADD3 R5, P1, R2, UR6, RZ ;  /* 0x0000000602057c10 */ /* 0x000fca000ff3e0ff */
[----:B------:R-:W-:-:S04]  /*5ea0*/  IMAD.X R21, RZ, RZ, R3, P1 ;  /* 0x000000ffff157224 */ /* 0x000fc800008e0603 */
[----:B------:R-:W-:-:S04]  /*5eb0*/  IMAD.WIDE.U32 R10, R21, UR4, RZ ;  /* 0x00000004150a7c25 */ /* 0x000fc8000f8e00ff */
[----:B------:R-:W-:-:S04]  /*5ec0*/  IMAD.WIDE.U32 R10, P1, R5, UR5, R10 ;  /* 0x00000005050a7c25 */ /* 0x000fc8000f82000a */
[----:B------:R-:W-:-:S04]  /*5ed0*/  IMAD.WIDE.U32 R4, R5, UR4, RZ ;  /* 0x0000000405047c25 */ /* 0x000fc8000f8e00ff */
[----:B------:R-:W-:Y:S01]  /*5ee0*/  IMAD.MOV.U32 R4, RZ, RZ, R11 ;  /* 0x000000ffff047224 */ /* 0x000fe200078e000b */
[----:B------:R-:W-:Y:S01]  /*5ef0*/  IADD3 RZ, P3, R5, R10, RZ ;  /* 0x0000000a05ff7210 */ /* 0x000fe20007f7e0ff */
[----:B------:R-:W-:-:S04]  /*5f00*/  IMAD.X R5, RZ, RZ, RZ, P1 ;  /* 0x000000ffff057224 */ /* 0x000fc800008e06ff */
[----:B------:R-:W-:-:S08]  /*5f10*/  IMAD.WIDE.U32.X R4, R21, UR5, R4, P3 ;  /* 0x0000000515047c25 */ /* 0x000fd000098e0404 */
.L_x_120:
[----:B------:R-:W-:Y:S01]  /*5f20*/  FMUL R20, R20, UR8 ;  /* 0x0000000814147c20 */ /* 0x000fe20008400000 */
[--C-:B------:R-:W-:Y:S01]  /*5f30*/  SHF.R.U64 R16, R4, UR7, R5.reuse ;  /* 0x0000000704107c19 */ /* 0x100fe20008001205 */
[----:B------:R-:W-:Y:S01]  /*5f40*/  ULDC.64 UR4, c[0x0][0x620] ;  /* 0x0001880000047ab9 */ /* 0x000fe20000000a00 */
[----:B------:R-:W-:Y:S01]  /*5f50*/  SHF.R.U32.HI R4, RZ, UR7, R5 ;  /* 0x00000007ff047c19 */ /* 0x000fe20008011605 */
[----:B------:R-:W-:Y:S01]  /*5f60*/  ULDC.64 UR6, c[0x0][0x640] ;  /* 0x0001900000067ab9 */ /* 0x000fe20000000a00 */
[----:B------:R-:W-:Y:S01]  /*5f70*/  IADD3 R5, P1, RZ, -R16, RZ ;  /* 0x80000010ff057210 */ /* 0x000fe20007f3e0ff */
[----:B------:R-:W0:Y:S01]  /*5f80*/  F2I.U32.TRUNC.NTZ R20, R20 ;  /* 0x0000001400147305 */ /* 0x000e22000020f000 */
[----:B------:R-:W3:Y:S03]  /*5f90*/  LDC R21, c[0x0][0x148] ;  /* 0x00005200ff157b82 */ /* 0x000ee60000000800 */
[----:B------:R-:W-:Y:S01]  /*5fa0*/  IMAD.X R4, RZ, RZ, ~R4, P1 ;  /* 0x000000ffff047224 */ /* 0x000fe200008e0e04 */
[----:B------:R-:W-:-:S03]  /*5fb0*/  ISETP.NE.U32.AND P1, PT, RZ, UR6, PT ;  /* 0x00000006ff007c0c */ /* 0x000fc6000bf25070 */
[----:B------:R-:W-:Y:S01]  /*5fc0*/  IMAD R4, R4, UR4, RZ ;  /* 0x0000000404047c24 */ /* 0x000fe2000f8e02ff */
[----:B------:R-:W-:-:S03]  /*5fd0*/  ISETP.NE.AND.EX P1, PT, RZ, UR7, PT, P1 ;  /* 0x00000007ff007c0c */ /* 0x000fc6000bf25310 */
[C---:B------:R-:W-:Y:S01]  /*5fe0*/  IMAD R11, R5.reuse, UR5, R4 ;  /* 0x00000005050b7c24 */ /* 0x040fe2000f8e0204 */
[----:B------:R-:W-:Y:S01]  /*5ff0*/  ULDC UR5, c[0x0][0x154] ;  /* 0x0000550000057ab9 */ /* 0x000fe20000000800 */
[----:B------:R-:W-:Y:S01]  /*6000*/  IMAD.WIDE.U32 R4, R5, UR4, R2 ;  /* 0x0000000405047c25 */ /* 0x000fe2000f8e0002 */
[----:B------:R-:W-:-:S03]  /*6010*/  ULDC UR4, c[0x0][0x618] ;  /* 0x0001860000047ab9 */ /* 0x000fc60000000800 */
[----:B0-----:R-:W-:Y:S02]  /*6020*/  IMAD.MOV R10, RZ, RZ, -R20 ;  /* 0x000000ffff0a7224 */ /* 0x001fe400078e0a14 */
[----:B------:R-:W-:Y:S02]  /*6030*/  IMAD.IADD R5, R5, 0x1, R11 ;  /* 0x0000000105057824 */ /* 0x000fe400078e020b */
[----:B-1----:R-:W-:Y:S01]  /*6040*/  IMAD R18, R19, R10, R18 ;  /* 0x0000000a13127224 */ /* 0x002fe200078e0212 */
[----:B--2---:R-:W-:Y:S02]  /*6050*/  I2FP.F32.U32 R10, R6 ;  /* 0x00000006000a7245 */ /* 0x004fe40000201000 */
[--C-:B------:R-:W-:Y:S02]  /*6060*/  SHF.R.U64 R19, R4, UR4, R5.reuse ;  /* 0x0000000404137c19 */ /* 0x100fe40008001205 */
[----:B------:R-:W-:Y:S01]  /*6070*/  SHF.R.U32.HI R4, RZ, UR4, R5 ;  /* 0x00000004ff047c19 */ /* 0x000fe20008011605 */
[----:B------:R-:W-:Y:S01]  /*6080*/  FMUL R10, R10, UR5 ;  /* 0x000000050a0a7c20 */ /* 0x000fe20008400000 */
[----:B------:R-:W-:-:S02]  /*6090*/  ULDC UR4, c[0x0][0x608] ;  /* 0x0001820000047ab9 */ /* 0x000fc40000000800 */
[--C-:B------:R-:W-:Y:S01]  /*60a0*/  SHF.R.U64 R22, R19, UR4, R4.reuse ;  /* 0x0000000413167c19 */ /* 0x100fe20008001204 */
[----:B------:R0:W1:Y:S01]  /*60b0*/  F2I.U32.TRUNC.NTZ R24, R10 ;  /* 0x0000000a00187305 */ /* 0x000062000020f000 */
[----:B------:R-:W-:Y:S01]  /*60c0*/  SHF.R.U32.HI R5, RZ, UR4, R4 ;  /* 0x00000004ff057c19 */ /* 0x000fe20008011604 */
[----:B------:R-:W-:-:S03]  /*60d0*/  ULDC UR4, c[0x0][0x658] ;  /* 0x0001960000047ab9 */ /* 0x000fc60000000800 */
[--C-:B------:R-:W-:Y:S02]  /*60e0*/  SHF.R.U64 R20, R22, UR4, R5.reuse ;  /* 0x0000000416147c19 */ /* 0x100fe40008001205 */
[----:B------:R-:W-:-:S03]  /*60f0*/  SHF.R.U32.HI R23, RZ, UR4, R5 ;  /* 0x00000004ff177c19 */ /* 0x000fc60008011605 */
[----:B------:R-:W-:Y:S02]  /*6100*/  IMAD.MOV.U32 R4, RZ, RZ, R20 ;  /* 0x000000ffff047224 */ /* 0x000fe400078e0014 */
[----:B------:R-:W-:Y:S01]  /*6110*/  IMAD.MOV.U32 R5, RZ, RZ, R23 ;  /* 0x000000ffff057224 */ /* 0x000fe200078e0017 */
[----:B0-----:R-:W-:Y:S06]  /*6120*/  @!P1 BRA `(.L_x_121) ;  /* 0x0000000000289947 */ /* 0x001fec0003800000 */
        /* <DEDUP_REMOVED lines=10> */
.L_x_121:
[----:B------:R-:W-:Y:S01]  /*61d0*/  ULDC UR4, c[0x0][0x648] ;  /* 0x0001920000047ab9 */ /* 0x000fe20000000800 */
[----:B------:R-:W-:Y:S01]  /*61e0*/  LOP3.LUT R22, R22, UR16, RZ, 0xc0, !PT ;  /* 0x0000001016167c12 */ /* 0x000fe2000f8ec0ff */
[----:B-1----:R-:W-:Y:S01]  /*61f0*/  IMAD.MOV R24, RZ, RZ, -R24 ;  /* 0x000000ffff187224 */ /* 0x002fe200078e0a18 */
[----:B------:R-:W-:Y:S01]  /*6200*/  SHF.R.U64 R5, R4, UR4, R5 ;  /* 0x0000000404057c19 */ /* 0x000fe20008001205 */
[----:B------:R-:W-:Y:S01]  /*6210*/  ULDC UR4, c[0x0][0x638] ;  /* 0x00018e0000047ab9 */ /* 0x000fe20000000800 */
[----:B------:R-:W-:Y:S01]  /*6220*/  LOP3.LUT R19, R19, UR15, RZ, 0xc0, !PT ;  /* 0x0000000f13137c12 */ /* 0x000fe2000f8ec0ff */
[----:B---3--:R-:W-:Y:S01]  /*6230*/  @P4 IMAD R18, R21, R24, R6 ;  /* 0x0000001815124224 */ /* 0x008fe200078e0206 */
[----:B------:R-:W-:Y:S01]  /*6240*/  ULDC UR5, c[0x0][0x610] ;  /* 0x0001840000057ab9 */ /* 0x000fe20000000800 */
[----:B------:R-:W-:Y:S02]  /*6250*/  IMAD.MOV R11, RZ, RZ, -R5 ;  /* 0x000000ffff0b7224 */ /* 0x000fe400078e0a05 */
[----:B------:R-:W-:-:S02]  /*6260*/  IMAD R5, R5, UR17, R22 ;  /* 0x0000001105057c24 */ /* 0x000fc4000f8e0216 */
[----:B------:R-:W-:Y:S01]  /*6270*/  IMAD R20, R11, UR4, R20 ;  /* 0x000000040b147c24 */ /* 0x000fe2000f8e0214 */
[----:B------:R-:W-:Y:S01]  /*6280*/  ULDC UR4, c[0x0][0x600] ;  /* 0x0001800000047ab9 */ /* 0x000fe20000000800 */
[----:B------:R-:W-:Y:S02]  /*6290*/  IMAD R18, R5, UR5, R18 ;  /* 0x0000000505127c24 */ /* 0x000fe4000f8e0212 */
[----:B------:R-:W-:Y:S02]  /*62a0*/  IMAD R5, R20, UR4, R19 ;  /* 0x0000000414057c24 */ /* 0x000fe4000f8e0213 */
[----:B------:R-:W-:-:S03]  /*62b0*/  IMAD.MOV.U32 R10, RZ, RZ, 0x1 ;  /* 0x00000001ff0a7424 */ /* 0x000fc600078e00ff */
[----:B------:R-:W-:Y:S02]  /*62c0*/  SEL R4, R5, R18, !P4 ;  /* 0x0000001205047207 */ /* 0x000fe40006000000 */
[----:B------:R-:W-:Y:S01]  /*62d0*/  SEL R6, R18, R5, !P4 ;  /* 0x0000000512067207 */ /* 0x000fe20006000000 */
[----:B------:R-:W-:-:S07]  /*62e0*/  IMAD.MOV.U32 R5, RZ, RZ, R16 ;  /* 0x000000ffff057224 */ /* 0x000fce00078e0010 */
.L_x_119:
[----:B------:R-:W-:Y:S05]  /*62f0*/  BSYNC B1 ;  /* 0x0000000000017941 */ /* 0x000fea0003800000 */
.L_x_118:
[----:B------:R-:W-:-:S13]  /*6300*/  LOP3.LUT P1, RZ, R10, 0xff, RZ, 0xc0, !PT ;  /* 0x000000ff0aff7812 */ /* 0x000fda000782c0ff */
[----:B------:R-:W-:Y:S05]  /*6310*/  @P1 BRA `(.L_x_122) ;  /* 0xfffffff400381947 */ /* 0x000fea000383ffff */
[----:B------:R-:W-:Y:S05]  /*6320*/  BSYNC B0 ;  /* 0x0000000000007941 */ /* 0x000fea0003800000 */
.L_x_110:
[----:B------:R-:W-:-:S03]  /*6330*/  UMOV UR4, 0xffffffff ;  /* 0xffffffff00047882 */ /* 0x000fc60000000000 */
[----:B------:R-:W-:Y:S05]  /*6340*/  BRA.DIV UR4, `(.L_x_123) ;  /* 0x0000000604707947 */ /* 0x000fea000b800000 */
[----:B------:R-:W-:-:S13]  /*6350*/  ELECT P0, URZ, PT ;  /* 0x00000000003f782f */ /* 0x000fda0003800000 */
.L_x_140:
[----:B------:R-:W-:Y:S04]  /*6360*/  BSSY B0, `(.L_x_124) ;  /* 0x0000034000007945 */ /* 0x000fe80003800000 */
[----:B------:R-:W-:Y:S05]  /*6370*/  @!P0 BRA `(.L_x_125) ;  /* 0x0000000000c88947 */ /* 0x000fea0003800000 */
[----:B------:R-:W-:-:S04]  /*6380*/  LOP3.LUT R7, R7, 0x2, RZ, 0xfc, !PT ;  /* 0x0000000207077812 */ /* 0x000fc800078efcff */
[----:B------:R-:W-:-:S13]  /*6390*/  ISETP.NE.AND P0, PT, R7, 0x3, PT ;  /* 0x000000030700780c */ /* 0x000fda0003f05270 */
[----:B------:R-:W-:Y:S05]  /*63a0*/  @!P0 BRA `(.L_x_126) ;  /* 0x0000000000048947 */ /* 0x000fea0003800000 */
[----:B------:R-:W-:Y:S01]  /*63b0*/  BPT.TRAP 0x1 ;  /* 0x000000040000795c */ /* 0x000fe20000300000 */
.L_x_126:
[----:B------:R-:W0:Y:S01]  /*63c0*/  S2R R3, SR_CgaCtaId ;  /* 0x0000000000037919 */ /* 0x000e220000008800 */
[----:B------:R-:W-:Y:S02]  /*63d0*/  MOV R0, 0x400 ;  /* 0x0000040000007802 */ /* 0x000fe40000000f00 */
[----:B------:R-:W-:Y:S02]  /*63e0*/  SHF.L.U32 R2, R12, 0x1f, RZ ;  /* 0x0000001f0c027819 */ /* 0x000fe400000006ff */
[----:B0-----:R-:W-:-:S05]  /*63f0*/  LEA R0, R3, R0, 0x18 ;  /* 0x0000000003007211 */ /* 0x001fca00078ec0ff */
[----:B------:R-:W-:-:S04]  /*6400*/  VIADD R0, R0, 0x28 ;  /* 0x0000002800007836 */ /* 0x000fc80000000000 */
[C---:B------:R-:W-:Y:S02]  /*6410*/  IMAD R5, R13.reuse, 0x8, R0 ;  /* 0x000000080d057824 */ /* 0x040fe400078e0200 */
[----:B------:R-:W-:Y:S02]  /*6420*/  VIADD R13, R13, 0x1 ;  /* 0x000000010d0d7836 */ /* 0x000fe40000000000 */
[----:B------:R-:W0:Y:S03]  /*6430*/  SYNCS.PHASECHK.TRANS64.TRYWAIT P0, [R5+URZ], R2 ;  /* 0x00000002050075a7 */ /* 0x000e26000800017f */
[----:B------:R-:W-:-:S04]  /*6440*/  ISETP.NE.AND P1, PT, R13, 0x5, PT ;  /* 0x000000050d00780c */ /* 0x000fc80003f25270 */
[----:B------:R-:W-:Y:S02]  /*6450*/  SEL R3, RZ, 0x1, P1 ;  /* 0x00000001ff037807 */ /* 0x000fe40000800000 */
[----:B------:R-:W-:Y:S02]  /*6460*/  SEL R13, R13, RZ, P1 ;  /* 0x000000ff0d0d7207 */ /* 0x000fe40000800000 */
[----:B------:R-:W-:-:S03]  /*6470*/  LOP3.LUT R12, R12, R3, RZ, 0x3c, !PT ;  /* 0x000000030c0c7212 */ /* 0x000fc600078e3cff */
[----:B------:R-:W-:Y:S01]  /*6480*/  IMAD R7, R13, 0x8, R0 ;  /* 0x000000080d077824 */ /* 0x000fe200078e0200 */
[----:B------:R-:W-:Y:S01]  /*6490*/  SHF.L.U32 R4, R12, 0x1f, RZ ;  /* 0x0000001f0c047819 */ /* 0x000fe200000006ff */
[----:B0-----:R-:W-:Y:S06]  /*64a0*/  @!P0 BRA `(.L_x_127) ;  /* 0x00000004003c8947 */ /* 0x001fec0003800000 */
.L_x_141:
[----:B------:R-:W1:Y:S01]  /*64b0*/  SYNCS.PHASECHK.TRANS64.TRYWAIT P0, [R7+URZ], R4 ;  /* 0x00000004070075a7 */ /* 0x000e62000800017f */
[----:B0-----:R-:W-:-:S05]  /*64c0*/  VIADD R2, R13, 0x1 ;  /* 0x000000010d027836 */ /* 0x001fca0000000000 */
[----:B------:R-:W-:-:S04]  /*64d0*/  ISETP.NE.AND P1, PT, R2, 0x5, PT ;  /* 0x000000050200780c */ /* 0x000fc80003f25270 */
[----:B------:R-:W-:Y:S02]  /*64e0*/  SEL R3, RZ, 0x1, P1 ;  /* 0x00000001ff037807 */ /* 0x000fe40000800000 */
[----:B------:R-:W-:Y:S02]  /*64f0*/  SEL R9, R2, RZ, P1 ;  /* 0x000000ff02097207 */ /* 0x000fe40000800000 */
[----:B------:R-:W-:-:S03]  /*6500*/  LOP3.LUT R12, R12, R3, RZ, 0x3c, !PT ;  /* 0x000000030c0c7212 */ /* 0x000fc600078e3cff */
[----:B------:R-:W-:Y:S01]  /*6510*/  IMAD R8, R9, 0x8, R0 ;  /* 0x0000000809087824 */ /* 0x000fe200078e0200 */
[----:B------:R-:W-:Y:S01]  /*6520*/  SHF.L.U32 R5, R12, 0x1f, RZ ;  /* 0x0000001f0c057819 */ /* 0x000fe200000006ff */
[----:B-1----:R-:W-:Y:S06]  /*6530*/  @!P0 BRA `(.L_x_128) ;  /* 0x00000004002c8947 */ /* 0x002fec0003800000 */
.L_x_142:
[----:B------:R-:W1:Y:S01]  /*6540*/  SYNCS.PHASECHK.TRANS64.TRYWAIT P0, [R8+URZ], R5 ;  /* 0x00000005080075a7 */ /* 0x000e62000800017f */
[----:B------:R-:W-:-:S05]  /*6550*/  VIADD R2, R9, 0x1 ;  /* 0x0000000109027836 */ /* 0x000fca0000000000 */
[----:B------:R-:W-:-:S04]  /*6560*/  ISETP.NE.AND P1, PT, R2, 0x5, PT ;  /* 0x000000050200780c */ /* 0x000fc80003f25270 */
[----:B------:R-:W-:Y:S02]  /*6570*/  SEL R3, RZ, 0x1, P1 ;  /* 0x00000001ff037807 */ /* 0x000fe40000800000 */
[----:B0-----:R-:W-:Y:S02]  /*6580*/  SEL R7, R2, RZ, P1 ;  /* 0x000000ff02077207 */ /* 0x001fe40000800000 */
[----:B------:R-:W-:-:S03]  /*6590*/  LOP3.LUT R9, R12, R3, RZ, 0x3c, !PT ;  /* 0x000000030c097212 */ /* 0x000fc600078e3cff */
[----:B------:R-:W-:Y:S01]  /*65a0*/  IMAD R11, R7, 0x8, R0 ;  /* 0x00000008070b7824 */ /* 0x000fe200078e0200 */
[----:B------:R-:W-:Y:S01]  /*65b0*/  SHF.L.U32 R6, R9, 0x1f, RZ ;  /* 0x0000001f09067819 */ /* 0x000fe200000006ff */
[----:B-1----:R-:W-:Y:S06]  /*65c0*/  @!P0 BRA `(.L_x_129) ;  /* 0x00000004001c8947 */ /* 0x002fec0003800000 */
.L_x_143:
[----:B------:R-:W1:Y:S01]  /*65d0*/  SYNCS.PHASECHK.TRANS64.TRYWAIT P0, [R11+URZ], R6 ;  /* 0x000000060b0075a7 */ /* 0x000e62000800017f */
[----:B------:R-:W-:-:S05]  /*65e0*/  VIADD R2, R7, 0x1 ;  /* 0x0000000107027836 */ /* 0x000fca0000000000 */
[----:B------:R-:W-:-:S04]  /*65f0*/  ISETP.NE.AND P1, PT, R2, 0x5, PT ;  /* 0x000000050200780c */ /* 0x000fc80003f25270 */
[----:B------:R-:W-:Y:S02]  /*6600*/  SEL R4, RZ, 0x1, P1 ;  /* 0x00000001ff047807 */ /* 0x000fe40000800000 */
[----:B------:R-:W-:Y:S02]  /*6610*/  SEL R3, R2, RZ, P1 ;  /* 0x000000ff02037207 */ /* 0x000fe40000800000 */
[----:B------:R-:W-:Y:S01]  /*6620*/  LOP3.LUT R4, R9, R4, RZ, 0x3c, !PT ;  /* 0x0000000409047212 */ /* 0x000fe200078e3cff */
[----:B-1----:R-:W-:Y:S06]  /*6630*/  @!P0 BRA `(.L_x_130) ;  /* 0x0000000400148947 */ /* 0x002fec0003800000 */
.L_x_144:
[----:B------:R-:W-:Y:S01]  /*6640*/  IMAD R3, R3, 0x8, R0 ;  /* 0x0000000803037824 */ /* 0x000fe200078e0200 */
[----:B------:R-:W-:-:S07]  /*6650*/  SHF.L.U32 R0, R4, 0x1f, RZ ;  /* 0x0000001f04007819 */ /* 0x000fce00000006ff */
.L_x_131:
[----:B--2---:R2:W3:Y:S02]  /*6660*/  SYNCS.PHASECHK.TRANS64.TRYWAIT P0, [R3+URZ], R0 ;  /* 0x00000000030075a7 */ /* 0x0044e4000800017f */
[----:B---3--:R-:W-:Y:S05]  /*6670*/  @!P0 NANOSLEEP.SYNCS 0x989680 ;  /* 0x009896800000895d */ /* 0x008fea0003900000 */
[----:B------:R-:W3:Y:S02]  /*6680*/  @!P0 SYNCS.PHASECHK.TRANS64 P0, [R3+URZ], R0 ;  /* 0x00000000030085a7 */ /* 0x000ee4000800007f */
[----:B---3--:R-:W-:Y:S05]  /*6690*/  @!P0 BRA `(.L_x_131) ;  /* 0xfffffffc00f08947 */ /* 0x008fea000383ffff */
.L_x_125:
[----:B------:R-:W-:Y:S05]  /*66a0*/  BSYNC B0 ;  /* 0x0000000000007941 */ /* 0x000fea0003800000 */
.L_x_124:
[----:B------:R-:W-:Y:S05]  /*66b0*/  EXIT ;  /* 0x000000000000794d */ /* 0x000fea0003800000 */
.L_x_19:
[----:B0-----:R-:W-:-:S04]  /*66c0*/  IMAD.U32 R15, RZ, RZ, UR15 ;  /* 0x0000000fff0f7e24 */ /* 0x001fc8000f8e00ff */
[----:B------:R0:W1:Y:S03]  /*66d0*/  SYNCS.PHASECHK.TRANS64.TRYWAIT P1, [R15+URZ+-0x8], R14 ;  /* 0xfffff80e0f0075a7 */ /* 0x000066000802017f */
[----:B-1----:R-:W-:Y:S05]  /*66e0*/  @!P1 NANOSLEEP.SYNCS 0x989680 ;  /* 0x009896800000995d */ /* 0x002fea0003900000 */
[----:B------:R-:W1:Y:S02]  /*66f0*/  @!P1 SYNCS.PHASECHK.TRANS64 P1, [R15+URZ+-0x8], R14 ;  /* 0xfffff80e0f0095a7 */ /* 0x000e64000802007f */
[----:B-1----:R-:W-:Y:S05]  /*6700*/  @!P1 BRA `(.L_x_19) ;  /* 0xfffffffc00ec9947 */ /* 0x002fea000383ffff */
[----:B------:R-:W-:Y:S05]  /*6710*/  BRA `(.L_x_132) ;  /* 0xffffffac00e47947 */ /* 0x000fea000383ffff */
.L_x_24:
[----:B-1----:R-:W-:-:S04]  /*6720*/  IMAD.U32 R15, RZ, RZ, UR6 ;  /* 0x00000006ff0f7e24 */ /* 0x002fc8000f8e00ff */
[----:B------:R1:W3:Y:S03]  /*6730*/  SYNCS.PHASECHK.TRANS64.TRYWAIT P1, [R15+URZ], R14 ;  /* 0x0000000e0f0075a7 */ /* 0x0002e6000802017f */
[----:B---3--:R-:W-:Y:S05]  /*6740*/  @!P1 NANOSLEEP.SYNCS 0x989680 ;  /* 0x009896800000995d */ /* 0x008fea0003900000 */
[----:B------:R-:W3:Y:S02]  /*6750*/  @!P1 SYNCS.PHASECHK.TRANS64 P1, [R15+URZ], R14 ;  /* 0x0000000e0f0095a7 */ /* 0x000ee4000802007f */
[----:B---3--:R-:W-:Y:S05]  /*6760*/  @!P1 BRA `(.L_x_24) ;  /* 0xfffffffc00ec9947 */ /* 0x008fea000383ffff */
[----:B------:R-:W-:Y:S05]  /*6770*/  BRA `(.L_x_23) ;  /* 0xffffffb000907947 */ /* 0x000fea000383ffff */
.L_x_30:
[----:B-1----:R-:W-:-:S04]  /*6780*/  IMAD.U32 R19, RZ, RZ, UR9 ;  /* 0x00000009ff137e24 */ /* 0x002fc8000f8e00ff */
[----:B------:R1:W3:Y:S03]  /*6790*/  SYNCS.PHASECHK.TRANS64.TRYWAIT P1, [R19+URZ], R18 ;  /* 0x00000012130075a7 */ /* 0x0002e6000802017f */
[----:B---3--:R-:W-:Y:S05]  /*67a0*/  @!P1 NANOSLEEP.SYNCS 0x989680 ;  /* 0x009896800000995d */ /* 0x008fea0003900000 */
[----:B------:R-:W3:Y:S02]  /*67b0*/  @!P1 SYNCS.PHASECHK.TRANS64 P1, [R19+URZ], R18 ;  /* 0x00000012130095a7 */ /* 0x000ee4000802007f */
[----:B---3--:R-:W-:Y:S05]  /*67c0*/  @!P1 BRA `(.L_x_30) ;  /* 0xfffffffc00ec9947 */ /* 0x008fea000383ffff */
[----:B------:R-:W-:Y:S05]  /*67d0*/  BRA `(.L_x_29) ;  /* 0xffffffb400d47947 */ /* 0x000fea000383ffff */
.L_x_38:
[----:B01----:R-:W-:-:S04]  /*67e0*/  IMAD.U32 R15, RZ, RZ, UR15 ;  /* 0x0000000fff0f7e24 */ /* 0x003fc8000f8e00ff */
[----:B------:R0:W1:Y:S03]  /*67f0*/  SYNCS.PHASECHK.TRANS64.TRYWAIT P1, [R15+URZ+0x8], R14 ;  /* 0x0000080e0f0075a7 */ /* 0x000066000802017f */
[----:B-1----:R-:W-:Y:S05]  /*6800*/  @!P1 NANOSLEEP.SYNCS 0x989680 ;  /* 0x009896800000995d */ /* 0x002fea0003900000 */
[----:B------:R-:W1:Y:S02]  /*6810*/  @!P1 SYNCS.PHASECHK.TRANS64 P1, [R15+URZ+0x8], R14 ;  /* 0x0000080e0f0095a7 */ /* 0x000e64000802007f */
[----:B-1----:R-:W-:Y:S05]  /*6820*/  @!P1 BRA `(.L_x_38) ;  /* 0xfffffffc00ec9947 */ /* 0x002fea000383ffff */
[----:B------:R-:W-:Y:S05]  /*6830*/  BRA `(.L_x_133) ;  /* 0xffffffc000047947 */ /* 0x000fea000383ffff */
.L_x_111:
[----:B------:R-:W-:Y:S01]  /*6840*/  BSSY B1, `(.L_x_134) ;  /* 0x0000006000017945 */ /* 0x000fe20003800000 */
[----:B------:R-:W-:-:S07]  /*6850*/  IMAD.MOV.U32 R10, RZ, RZ, -0x1 ;  /* 0xffffffffff0a7424 */ /* 0x000fce00078e00ff */
[----:B------:R-:W-:Y:S05]  /*6860*/  WARPSYNC.COLLECTIVE R10, `(.L_x_135) ;  /* 0x000000000a0c7348 */ /* 0x000fea0003c00000 */
[----:B------:R-:W-:Y:S02]  /*6870*/  ELECT P1, UR62, PT ;  /* 0x00000000003e782f */ /* 0x000fe40003820000 */
[----:B------:R-:W-:Y:S01]  /*6880*/  MOV R10, UR62 ;  /* 0x0000003e000a7c02 */ /* 0x000fe20008000f00 */
[----:B------:R-:W-:Y:S10]  /*6890*/  ENDCOLLECTIVE ;  /* 0x000000000000791b */ /* 0x000ff40003800000 */
.L_x_135:
[----:B------:R-:W-:Y:S05]  /*68a0*/  BSYNC B1 ;  /* 0x0000000000017941 */ /* 0x000fea0003800000 */
.L_x_134:
[----:B------:R-:W-:Y:S05]  /*68b0*/  BRA `(.L_x_136) ;  /* 0xffffffec00dc7947 */ /* 0x000fea000383ffff */
.L_x_114:
[----:B0-----:R0:W1:Y:S02]  /*68c0*/  SYNCS.PHASECHK.TRANS64.TRYWAIT P1, [R19+URZ+0x28], R10 ;  /* 0x0000280a130075a7 */ /* 0x001064000802017f */
[----:B-1----:R-:W-:Y:S05]  /*68d0*/  @!P1 NANOSLEEP.SYNCS 0x989680 ;  /* 0x009896800000995d */ /* 0x002fea0003900000 */
[----:B------:R-:W1:Y:S02]  /*68e0*/  @!P1 SYNCS.PHASECHK.TRANS64 P1, [R19+URZ+0x28], R10 ;  /* 0x0000280a130095a7 */ /* 0x000e64000802007f */
[----:B-1----:R-:W-:Y:S05]  /*68f0*/  @!P1 BRA `(.L_x_114) ;  /* 0xfffffffc00f09947 */ /* 0x002fea000383ffff */
[----:B------:R-:W-:Y:S05]  /*6900*/  BRA `(.L_x_137) ;  /* 0xfffffff000187947 */ /* 0x000fea000383ffff */
.L_x_123:
[----:B------:R-:W-:Y:S01]  /*6910*/  BSSY B0, `(.L_x_138) ;  /* 0x0000006000007945 */ /* 0x000fe20003800000 */
[----:B------:R-:W-:-:S07]  /*6920*/  IMAD.MOV.U32 R10, RZ, RZ, -0x1 ;  /* 0xffffffffff0a7424 */ /* 0x000fce00078e00ff */
[----:B------:R-:W-:Y:S05]  /*6930*/  WARPSYNC.COLLECTIVE R10, `(.L_x_139) ;  /* 0x000000000a0c7348 */ /* 0x000fea0003c00000 */
[----:B------:R-:W-:Y:S02]  /*6940*/  ELECT P1, UR62, PT ;  /* 0x00000000003e782f */ /* 0x000fe40003820000 */
[----:B------:R-:W-:Y:S01]  /*6950*/  MOV R10, UR62 ;  /* 0x0000003e000a7c02 */ /* 0x000fe20008000f00 */
[----:B------:R-:W-:Y:S10]  /*6960*/  ENDCOLLECTIVE ;  /* 0x000000000000791b */ /* 0x000ff40003800000 */
.L_x_139:
[----:B------:R-:W-:Y:S05]  /*6970*/  BSYNC B0 ;  /* 0x0000000000007941 */ /* 0x000fea0003800000 */
.L_x_138:
[----:B------:R-:W-:Y:S01]  /*6980*/  PLOP3.LUT P0, PT, P1, PT, PT, 0x80, 0x0 ;  /* 0x000000000000781c */ /* 0x000fe20000f0f070 */
[----:B------:R-:W-:-:S12]  /*6990*/  BRA `(.L_x_140) ;  /* 0xfffffff800707947 */ /* 0x000fd8000383ffff */
.L_x_127:
[----:B0-----:R0:W1:Y:S02]  /*69a0*/  SYNCS.PHASECHK.TRANS64.TRYWAIT P0, [R5+URZ], R2 ;  /* 0x00000002050075a7 */ /* 0x001064000800017f */
[----:B-1----:R-:W-:Y:S05]  /*69b0*/  @!P0 NANOSLEEP.SYNCS 0x989680 ;  /* 0x009896800000895d */ /* 0x002fea0003900000 */
[----:B------:R-:W1:Y:S02]  /*69c0*/  @!P0 SYNCS.PHASECHK.TRANS64 P0, [R5+URZ], R2 ;  /* 0x00000002050085a7 */ /* 0x000e64000800007f */
[----:B-1----:R-:W-:Y:S05]  /*69d0*/  @!P0 BRA `(.L_x_127) ;  /* 0xfffffffc00f08947 */ /* 0x002fea000383ffff */
[----:B------:R-:W-:Y:S05]  /*69e0*/  BRA `(.L_x_141) ;  /* 0xfffffff800b07947 */ /* 0x000fea000383ffff */
.L_x_128:
[----:B0-----:R0:W1:Y:S02]  /*69f0*/  SYNCS.PHASECHK.TRANS64.TRYWAIT P0, [R7+URZ], R4 ;  /* 0x00000004070075a7 */ /* 0x001064000800017f */
[----:B-1----:R-:W-:Y:S05]  /*6a00*/  @!P0 NANOSLEEP.SYNCS 0x989680 ;  /* 0x009896800000895d */ /* 0x002fea0003900000 */
[----:B------:R-:W1:Y:S02]  /*6a10*/  @!P0 SYNCS.PHASECHK.TRANS64 P0, [R7+URZ], R4 ;  /* 0x00000004070085a7 */ /* 0x000e64000800007f */
[----:B-1----:R-:W-:Y:S05]  /*6a20*/  @!P0 BRA `(.L_x_128) ;  /* 0xfffffffc00f08947 */ /* 0x002fea000383ffff */
[----:B------:R-:W-:Y:S05]  /*6a30*/  BRA `(.L_x_142) ;  /* 0xfffffff800c07947 */ /* 0x000fea000383ffff */
.L_x_129:
[----:B0-----:R0:W1:Y:S02]  /*6a40*/  SYNCS.PHASECHK.TRANS64.TRYWAIT P0, [R8+URZ], R5 ;  /* 0x00000005080075a7 */ /* 0x001064000800017f */
[----:B-1----:R-:W-:Y:S05]  /*6a50*/  @!P0 NANOSLEEP.SYNCS 0x989680 ;  /* 0x009896800000895d */ /* 0x002fea0003900000 */
[----:B------:R-:W1:Y:S02]  /*6a60*/  @!P0 SYNCS.PHASECHK.TRANS64 P0, [R8+URZ], R5 ;  /* 0x00000005080085a7 */ /* 0x000e64000800007f */
[----:B-1----:R-:W-:Y:S05]  /*6a70*/  @!P0 BRA `(.L_x_129) ;  /* 0xfffffffc00f08947 */ /* 0x002fea000383ffff */
[----:B------:R-:W-:Y:S05]  /*6a80*/  BRA `(.L_x_143) ;  /* 0xfffffff800d07947 */ /* 0x000fea000383ffff */
.L_x_130:
[----:B-1----:R1:W2:Y:S02]  /*6a90*/  SYNCS.PHASECHK.TRANS64.TRYWAIT P0, [R11+URZ], R6 ;  /* 0x000000060b0075a7 */ /* 0x0022a4000800017f */
[----:B--2---:R-:W-:Y:S05]  /*6aa0*/  @!P0 NANOSLEEP.SYNCS 0x989680 ;  /* 0x009896800000895d */ /* 0x004fea0003900000 */
[----:B------:R-:W2:Y:S02]  /*6ab0*/  @!P0 SYNCS.PHASECHK.TRANS64 P0, [R11+URZ], R6 ;  /* 0x000000060b0085a7 */ /* 0x000ea4000800007f */
[----:B--2---:R-:W-:Y:S05]  /*6ac0*/  @!P0 BRA `(.L_x_130) ;  /* 0xfffffffc00f08947 */ /* 0x004fea000383ffff */
[----:B------:R-:W-:Y:S05]  /*6ad0*/  BRA `(.L_x_144) ;  /* 0xfffffff800d87947 */ /* 0x000fea000383ffff */
.L_x_145:
[----:B------:R-:W-:-:S00]  /*6ae0*/  BRA `(.L_x_145) ;  /* 0xfffffffc00fc7947 */ /* 0x000fc0000383ffff */
[----:B------:R-:W-:-:S00]  /*6af0*/  NOP ;  /* 0x0000000000007918 */ /* 0x000fc00000000000 */
        /* <DEDUP_REMOVED lines=8> */
.L_x_146:


//--------------------- .nv.shared._ZN7cutlass13device_kernelINS_4gemm6kernel13GemmUniversalIN4cute5tupleIJiiiiEEENS1_10collective13CollectiveMmaINS1_37MainloopSm90TmaGmmaWarpSpecializedFP8ILi5ENS5_IJNS4_1CILi1EEENSA_ILi2EEESB_EEENS1_32KernelTmaWarpSpecializedPingpongEEENS5_IJNSA_ILi64EEESG_NSA_ILi32EEEEEENS_12float_e5m2_tENS5_IJlSB_lEEESJ_SK_NS4_8TiledMMAINS4_8MMA_AtomIJNS4_4SM904GMMA30MMA_64x64x32_F32E5M2E5M2_SS_TNILNSO_7ScaleInE1ELSQ_1EEEEEENS4_6LayoutINS5_IJSB_SB_SB_EEENS5_IJNSA_ILi0EEESV_SV_EEEEENS5_IJNS4_10UnderscoreESY_SY_EEEEENS4_23SM90_TMA_LOAD_MULTICASTENS4_14ComposedLayoutINS4_7SwizzleILi1ELi4ELi3EEENS4_18smem_ptr_flag_bitsILi8EEENST_INS5_IJNSA_ILi8EEESH_EEENS5_IJSH_SB_EEEEEEEvNS4_8identityENS4_13SM90_TMA_LOADES1B_vS1C_EENS_8epilogue10collective6detail29Sm90TmaWarpSpecializedAdapterINS1G_15DefaultEpilogueISJ_SK_SK_NS1F_6thread17LinearCombinationISJ_Li1EffLNS1K_9ScaleType4KindE0ELNS_15FloatRoundStyleE2ESJ_EENS1_15EpilogueDefaultEEEEEvvEEEEvNT_6ParamsE --------------------------
	.section	.nv.shared._ZN7cutlass13device_kernelINS_4gemm6kernel13GemmUniversalIN4cute5tupleIJiiiiEEENS1_10collective13CollectiveMmaINS1_37MainloopSm90TmaGmmaWarpSpecializedFP8ILi5ENS5_IJNS4_1CILi1EEENSA_ILi2EEESB_EEENS1_32KernelTmaWarpSpecializedPingpongEEENS5_IJNSA_ILi64EEESG_NSA_ILi32EEEEEENS_12float_e5m2_tENS5_IJlSB_lEEESJ_SK_NS4_8TiledMMAINS4_8MMA_AtomIJNS4_4SM904GMMA30MMA_64x64x32_F32E5M2E5M2_SS_TNILNSO_7ScaleInE1ELSQ_1EEEEEENS4_6LayoutINS5_IJSB_SB_SB_EEENS5_IJNSA_ILi0EEESV_SV_EEEEENS5_IJNS4_10UnderscoreESY_SY_EEEEENS4_23SM90_TMA_LOAD_MULTICASTENS4_14ComposedLayoutINS4_7SwizzleILi1ELi4ELi3EEENS4_18smem_ptr_flag_bitsILi8EEENST_INS5_IJNSA_ILi8EEESH_EEENS5_IJSH_SB_EEEEEEEvNS4_8identityENS4_13SM90_TMA_LOADES1B_vS1C_EENS_8epilogue10collective6detail29Sm90TmaWarpSpecializedAdapterINS1G_15DefaultEpilogueISJ_SK_SK_NS1F_6thread17LinearCombinationISJ_Li1EffLNS1K_9ScaleType4KindE0ELNS_15FloatRoundStyleE2ESJ_EENS1_15EpilogueDefaultEEEEEvvEEEEvNT_6ParamsE,"aw",@nobits
	.sectionflags	@""
	.align	16
	.zero		1024


//--------------------- .nv.shared.reserved.0     --------------------------
	.section	.nv.shared.reserved.0,"aw",@nobits
	.weak		__nv_reservedSMEM_offset_0_alias
	.size		__nv_reservedSMEM_offset_0_alias, 0, 0
	.other		__nv_reservedSMEM_offset_0_alias,@"STO_CUDA_RESERVED_SHARED STV_DEFAULT"
__nv_reservedSMEM_offset_0_alias:
	.zero		0


//--------------------- .nv.global                --------------------------
	.section	.nv.global,"aw",@nobits
.nv.global:
	.type		_ZN39_INTERNAL_8ab05f03_4_k_cu_1e068426_47794cute1_E,@object
	.size		_ZN39_INTERNAL_8ab05f03_4_k_cu_1e068426_47794cute1_E,(_ZN39_INTERNAL_8ab05f03_4_k_cu_1e068426_47794cuda3std3__45__cpo6cbeginE - _ZN39_INTERNAL_8ab05f03_4_k_cu_1e068426_47794cute1_E)
_ZN39_INTERNAL_8ab05f03_4_k_cu_1e068426_47794cute1_E:
	.zero		1
	.type		_ZN39_INTERNAL_8ab05f03_4_k_cu_1e068426_47794cuda3std3__45__cpo6cbeginE,@object
	.size		_ZN39_INTERNAL_8ab05f03_4_k_cu_1e068426_47794cuda3std3__45__cpo6cbeginE,(_ZN39_INTERNAL_8ab05f03_4_k_cu_1e068426_47794cuda3std3__48in_placeE - _ZN39_INTERNAL_8ab05f03_4_k_cu_1e068426_47794cuda3std3__45__cpo6cbeginE)
_ZN39_INTERNAL_8ab05f03_4_k_cu_1e068426_47794cuda3std3__45__cpo6cbeginE:
	.zero		1
	.type		_ZN39_INTERNAL_8ab05f03_4_k_cu_1e068426_47794cuda3std3__48in_placeE,@object
	.size		_ZN39_INTERNAL_8ab05f03_4_k_cu_1e068426_47794cuda3std3__48in_placeE,(_ZN39_INTERNAL_8ab05f03_4_k_cu_1e068426_47794cuda3std6ranges3__45__cpo9iter_moveE - _ZN39_INTERNAL_8ab05f03_4_k_cu_1e068426_47794cuda3std3__48in_placeE)
_ZN39_INTERNAL_8ab05f03_4_k_cu_1e068426_47794cuda3std3__48in_placeE:
	.zero		1
	.type		_ZN39_INTERNAL_8ab05f03_4_k_cu_1e068426_47794cuda3std6ranges3__45__cpo9iter_moveE,@object
	.size		_ZN39_INTERNAL_8ab05f03_4_k_cu_1e068426_47794cuda3std6ranges3__45__cpo9iter_moveE,(_ZN39_INTERNAL_8ab05f03_4_k_cu_1e068426_47794cuda3std3__45__cpo5beginE - _ZN39_INTERNAL_8ab05f03_4_k_cu_1e068426_47794cuda3std6ranges3__45__cpo9iter_moveE)
_ZN39_INTERNAL_8ab05f03_4_k_cu_1e068426_47794cuda3std6ranges3__45__cpo9iter_moveE:
	.zero		1
	.type		_ZN39_INTERNAL_8ab05f03_4_k_cu_1e068426_47794cuda3std3__45__cpo5beginE,@object
	.size		_ZN39_INTERNAL_8ab05f03_4_k_cu_1e068426_47794cuda3std3__45__cpo5beginE,(_ZN39_INTERNAL_8ab05f03_4_k_cu_1e068426_47794cuda3std3__441_GLOBAL__N__8ab05f03_4_k_cu_1e068426_47796ignoreE - _ZN39_INTERNAL_8ab05f03_4_k_cu_1e068426_47794cuda3std3__45__cpo5beginE)
_ZN39_INTERNAL_8ab05f03_4_k_cu_1e068426_47794cuda3std3__45__cpo5beginE:
	.zero		1
	.type		_ZN39_INTERNAL_8ab05f03_4_k_cu_1e068426_47794cuda3std3__441_GLOBAL__N__8ab05f03_4_k_cu_1e068426_47796ignoreE,@object
	.size		_ZN39_INTERNAL_8ab05f03_4_k_cu_1e068426_47794cuda3std3__441_GLOBAL__N__8ab05f03_4_k_cu_1e068426_47796ignoreE,(_ZN39_INTERNAL_8ab05f03_4_k_cu_1e068426_47794cute7productE - _ZN39_INTERNAL_8ab05f03_4_k_cu_1e068426_47794cuda3std3__441_GLOBAL__N__8ab05f03_4_k_cu_1e068426_47796ignoreE)
_ZN39_INTERNAL_8ab05f03_4_k_cu_1e068426_47794cuda3std3__441_GLOBAL__N__8ab05f03_4_k_cu_1e068426_47796ignoreE:
	.zero		1
	.type		_ZN39_INTERNAL_8ab05f03_4_k_cu_1e068426_47794cute7productE,@object
	.size		_ZN39_INTERNAL_8ab05f03_4_k_cu_1e068426_47794cute7productE,(_ZN39_INTERNAL_8ab05f03_4_k_cu_1e068426_47794cuda3std3__45__cpo3endE - _ZN39_INTERNAL_8ab05f03_4_k_cu_1e068426_47794cute7productE)
_ZN39_INTERNAL_8ab05f03_4_k_cu_1e068426_47794cute7productE:
	.zero		1
	.type		_ZN39_INTERNAL_8ab05f03_4_k_cu_1e068426_47794cuda3std3__45__cpo3endE,@object
	.size		_ZN39_INTERNAL_8ab05f03_4_k_cu_1e068426_47794cuda3std3__45__cpo3endE,(_ZN39_INTERNAL_8ab05f03_4_k_cu_1e068426_47794cuda3std3__419piecewise_constructE - _ZN39_INTERNAL_8ab05f03_4_k_cu_1e068426_47794cuda3std3__45__cpo3endE)
_ZN39_INTERNAL_8ab05f03_4_k_cu_1e068426_47794cuda3std3__45__cpo3endE:
	.zero		1
	.type		_ZN39_INTERNAL_8ab05f03_4_k_cu_1e068426_47794cuda3std3__419piecewise_constructE,@object
	.size		_ZN39_INTERNAL_8ab05f03_4_k_cu_1e068426_47794cuda3std3__419piecewise_constructE,(_ZN39_INTERNAL_8ab05f03_4_k_cu_1e068426_47794cuda3std3__45__cpo4cendE - _ZN39_INTERNAL_8ab05f03_4_k_cu_1e068426_47794cuda3std3__419piecewise_constructE)
_ZN39_INTERNAL_8ab05f03_4_k_cu_1e068426_47794cuda3std3__419piecewise_constructE:
	.zero		1
	.type		_ZN39_INTERNAL_8ab05f03_4_k_cu_1e068426_47794cuda3std3__45__cpo4cendE,@object
	.size		_ZN39_INTERNAL_8ab05f03_4_k_cu_1e068426_47794cuda3std3__45__cpo4cendE,(_ZN39_INTERNAL_8ab05f03_4_k_cu_1e068426_47794cuda3std6ranges3__45__cpo4swapE - _ZN39_INTERNAL_8ab05f03_4_k_cu_1e068426_47794cuda3std3__45__cpo4cendE)
_ZN39_INTERNAL_8ab05f03_4_k_cu_1e068426_47794cuda3std3__45__cpo4cendE:
	.zero		1
	.type		_ZN39_INTERNAL_8ab05f03_4_k_cu_1e068426_47794cuda3std6ranges3__45__cpo4swapE,@object
	.size		_ZN39_INTERNAL_8ab05f03_4_k_cu_1e068426_47794cuda3std6ranges3__45__cpo4swapE,(.L_7 - _ZN39_INTERNAL_8ab05f03_4_k_cu_1e068426_47794cuda3std6ranges3__45__cpo4swapE)
_ZN39_INTERNAL_8ab05f03_4_k_cu_1e068426_47794cuda3std6ranges3__45__cpo4swapE:
	.zero		1
.L_7:


//--------------------- .nv.constant0._ZN7cutlass13device_kernelINS_4gemm6kernel13GemmUniversalIN4cute5tupleIJiiiiEEENS1_10collective13CollectiveMmaINS1_37MainloopSm90TmaGmmaWarpSpecializedFP8ILi5ENS5_IJNS4_1CILi1EEENSA_ILi2EEESB_EEENS1_32KernelTmaWarpSpecializedPingpongEEENS5_IJNSA_ILi64EEESG_NSA_ILi32EEEEEENS_12float_e5m2_tENS5_IJlSB_lEEESJ_SK_NS4_8TiledMMAINS4_8MMA_AtomIJNS4_4SM904GMMA30MMA_64x64x32_F32E5M2E5M2_SS_TNILNSO_7ScaleInE1ELSQ_1EEEEEENS4_6LayoutINS5_IJSB_SB_SB_EEENS5_IJNSA_ILi0EEESV_SV_EEEEENS5_IJNS4_10UnderscoreESY_SY_EEEEENS4_23SM90_TMA_LOAD_MULTICASTENS4_14ComposedLayoutINS4_7SwizzleILi1ELi4ELi3EEENS4_18smem_ptr_flag_bitsILi8EEENST_INS5_IJNSA_ILi8EEESH_EEENS5_IJSH_SB_EEEEEEEvNS4_8identityENS4_13SM90_TMA_LOADES1B_vS1C_EENS_8epilogue10collective6detail29Sm90TmaWarpSpecializedAdapterINS1G_15DefaultEpilogueISJ_SK_SK_NS1F_6thread17LinearCombinationISJ_Li1EffLNS1K_9ScaleType4KindE0ELNS_15FloatRoundStyleE2ESJ_EENS1_15EpilogueDefaultEEEEEvvEEEEvNT_6ParamsE --------------------------
	.section	.nv.constant0._ZN7cutlass13device_kernelINS_4gemm6kernel13GemmUniversalIN4cute5tupleIJiiiiEEENS1_10collective13CollectiveMmaINS1_37MainloopSm90TmaGmmaWarpSpecializedFP8ILi5ENS5_IJNS4_1CILi1EEENSA_ILi2EEESB_EEENS1_32KernelTmaWarpSpecializedPingpongEEENS5_IJNSA_ILi64EEESG_NSA_ILi32EEEEEENS_12float_e5m2_tENS5_IJlSB_lEEESJ_SK_NS4_8TiledMMAINS4_8MMA_AtomIJNS4_4SM904GMMA30MMA_64x64x32_F32E5M2E5M2_SS_TNILNSO_7ScaleInE1ELSQ_1EEEEEENS4_6LayoutINS5_IJSB_SB_SB_EEENS5_IJNSA_ILi0EEESV_SV_EEEEENS5_IJNS4_10UnderscoreESY_SY_EEEEENS4_23SM90_TMA_LOAD_MULTICASTENS4_14ComposedLayoutINS4_7SwizzleILi1ELi4ELi3EEENS4_18smem_ptr_flag_bitsILi8EEENST_INS5_IJNSA_ILi8EEESH_EEENS5_IJSH_SB_EEEEEEEvNS4_8identityENS4_13SM90_TMA_LOADES1B_vS1C_EENS_8epilogue10collective6detail29Sm90TmaWarpSpecializedAdapterINS1G_15DefaultEpilogueISJ_SK_SK_NS1F_6thread17LinearCombinationISJ_Li1EffLNS1K_9ScaleType4KindE0ELNS_15FloatRoundStyleE2ESJ_EENS1_15EpilogueDefaultEEEEEvvEEEEvNT_6ParamsE,"a",@progbits
	.sectionflags	@""
	.align	4
.nv.constant0._ZN7cutlass13device_kernelINS_4gemm6kernel13GemmUniversalIN4cute5tupleIJiiiiEEENS1_10collective13CollectiveMmaINS1_37MainloopSm90TmaGmmaWarpSpecializedFP8ILi5ENS5_IJNS4_1CILi1EEENSA_ILi2EEESB_EEENS1_32KernelTmaWarpSpecializedPingpongEEENS5_IJNSA_ILi64EEESG_NSA_ILi32EEEEEENS_12float_e5m2_tENS5_IJlSB_lEEESJ_SK_NS4_8TiledMMAINS4_8MMA_AtomIJNS4_4SM904GMMA30MMA_64x64x32_F32E5M2E5M2_SS_TNILNSO_7ScaleInE1ELSQ_1EEEEEENS4_6LayoutINS5_IJSB_SB_SB_EEENS5_IJNSA_ILi0EEESV_SV_EEEEENS5_IJNS4_10UnderscoreESY_SY_EEEEENS4_23SM90_TMA_LOAD_MULTICASTENS4_14ComposedLayoutINS4_7SwizzleILi1ELi4ELi3EEENS4_18smem_ptr_flag_bitsILi8EEENST_INS5_IJNSA_ILi8EEESH_EEENS5_IJSH_SB_EEEEEEEvNS4_8identityENS4_13SM90_TMA_LOADES1B_vS1C_EENS_8epilogue10collective6detail29Sm90TmaWarpSpecializedAdapterINS1G_15DefaultEpilogueISJ_SK_SK_NS1F_6thread17LinearCombinationISJ_Li1EffLNS1K_9ScaleType4KindE0ELNS_15FloatRoundStyleE2ESJ_EENS1_15EpilogueDefaultEEEEEvvEEEEvNT_6ParamsE:
	.zero		1664


//--------------------- SYMBOLS --------------------------

	.type		.nv.reservedSmem.offset0,@object
	.size		.nv.reservedSmem.offset0,0x4
